	.headerflags	@"EF_CUDA_TEXMODE_UNIFIED EF_CUDA_64BIT_ADDRESS EF_CUDA_SM89 EF_CUDA_VIRTUAL_SM(EF_CUDA_SM89)"
	.elftype	@"ET_EXEC"


//--------------------- .nv.info                  --------------------------
	.section	.nv.info,"",@"SHT_CUDA_INFO"
	.align	4


	//----- nvinfo : EIATTR_REGCOUNT
	.align		4
        /*0000*/ 	.byte	0x04, 0x2f
        /*0002*/ 	.short	(.L_2 - .L_1)
	.align		4
.L_1:
        /*0004*/ 	.word	index@(triton__0d1d2d3d4de5de)
        /*0008*/ 	.word	0x00000028


	//----- nvinfo : EIATTR_MAX_STACK_SIZE
	.align		4
.L_2:
        /*000c*/ 	.byte	0x04, 0x23
        /*000e*/ 	.short	(.L_4 - .L_3)
	.align		4
.L_3:
        /*0010*/ 	.word	index@(triton__0d1d2d3d4de5de)
        /*0014*/ 	.word	0x00000000


	//----- nvinfo : EIATTR_MIN_STACK_SIZE
	.align		4
.L_4:
        /*0018*/ 	.byte	0x04, 0x12
        /*001a*/ 	.short	(.L_6 - .L_5)
	.align		4
.L_5:
        /*001c*/ 	.word	index@(triton__0d1d2d3d4de5de)
        /*0020*/ 	.word	0x00000000


	//----- nvinfo : EIATTR_FRAME_SIZE
	.align		4
.L_6:
        /*0024*/ 	.byte	0x04, 0x11
        /*0026*/ 	.short	(.L_8 - .L_7)
	.align		4
.L_7:
        /*0028*/ 	.word	index@(triton__0d1d2d3d4de5de)
        /*002c*/ 	.word	0x00000000
.L_8:


//--------------------- .nv.info.triton__0d1d2d3d4de5de --------------------------
	.section	.nv.info.triton__0d1d2d3d4de5de,"",@"SHT_CUDA_INFO"
	.align	4


	//----- nvinfo : EIATTR_CUDA_API_VERSION
	.align		4
        /*0000*/ 	.byte	0x04, 0x37
        /*0002*/ 	.short	(.L_10 - .L_9)
.L_9:
        /*0004*/ 	.word	0x0000007b


	//----- nvinfo : EIATTR_PARAM_CBANK
	.align		4
.L_10:
        /*0008*/ 	.byte	0x04, 0x0a
        /*000a*/ 	.short	(.L_12 - .L_11)
	.align		4
.L_11:
        /*000c*/ 	.word	index@(.nv.constant0.triton__0d1d2d3d4de5de)
        /*0010*/ 	.short	0x0160
        /*0012*/ 	.short	0x0028


	//----- nvinfo : EIATTR_CBANK_PARAM_SIZE
	.align		4
.L_12:
        /*0014*/ 	.byte	0x03, 0x19
        /*0016*/ 	.short	0x0028


	//----- nvinfo : EIATTR_KPARAM_INFO
	.align		4
        /*0018*/ 	.byte	0x04, 0x17
        /*001a*/ 	.short	(.L_14 - .L_13)
.L_13:
        /*001c*/ 	.word	0x00000000
        /*0020*/ 	.short	0x0005
        /*0022*/ 	.short	0x0024
        /*0024*/ 	.byte	0x00, 0xf0, 0x11, 0x00


	//----- nvinfo : EIATTR_KPARAM_INFO
	.align		4
.L_14:
        /*0028*/ 	.byte	0x04, 0x17
        /*002a*/ 	.short	(.L_16 - .L_15)
.L_15:
        /*002c*/ 	.word	0x00000000
        /*0030*/ 	.short	0x0004
        /*0032*/ 	.short	0x0020
        /*0034*/ 	.byte	0x00, 0xf0, 0x11, 0x00


	//----- nvinfo : EIATTR_KPARAM_INFO
	.align		4
.L_16:
        /*0038*/ 	.byte	0x04, 0x17
        /*003a*/ 	.short	(.L_18 - .L_17)
.L_17:
        /*003c*/ 	.word	0x00000000
        /*0040*/ 	.short	0x0003
        /*0042*/ 	.short	0x0018
        /*0044*/ 	.byte	0x00, 0xf0, 0x21, 0x00


	//----- nvinfo : EIATTR_KPARAM_INFO
	.align		4
.L_18:
        /*0048*/ 	.byte	0x04, 0x17
        /*004a*/ 	.short	(.L_20 - .L_19)
.L_19:
        /*004c*/ 	.word	0x00000000
        /*0050*/ 	.short	0x0002
        /*0052*/ 	.short	0x0010
        /*0054*/ 	.byte	0x00, 0xf0, 0x21, 0x00


	//----- nvinfo : EIATTR_KPARAM_INFO
	.align		4
.L_20:
        /*0058*/ 	.byte	0x04, 0x17
        /*005a*/ 	.short	(.L_22 - .L_21)
.L_21:
        /*005c*/ 	.word	0x00000000
        /*0060*/ 	.short	0x0001
        /*0062*/ 	.short	0x0008
        /*0064*/ 	.byte	0x00, 0xf0, 0x21, 0x00


	//----- nvinfo : EIATTR_KPARAM_INFO
	.align		4
.L_22:
        /*0068*/ 	.byte	0x04, 0x17
        /*006a*/ 	.short	(.L_24 - .L_23)
.L_23:
        /*006c*/ 	.word	0x00000000
        /*0070*/ 	.short	0x0000
        /*0072*/ 	.short	0x0000
        /*0074*/ 	.byte	0x00, 0xf0, 0x21, 0x00


	//----- nvinfo : EIATTR_MAXREG_COUNT
	.align		4
.L_24:
        /*0078*/ 	.byte	0x03, 0x1b
        /*007a*/ 	.short	0x00ff


	//----- nvinfo : EIATTR_COOP_GROUP_MASK_REGIDS
	.align		4
        /*007c*/ 	.byte	0x04, 0x29
        /*007e*/ 	.short	(.L_26 - .L_25)


	//   ....[0]....
.L_25:
        /*0080*/ 	.word	0xffffffff


	//   ....[1]....
        /*0084*/ 	.word	0xffffffff


	//   ....[2]....
        /*0088*/ 	.word	0xffffffff


	//   ....[3]....
        /*008c*/ 	.word	0xffffffff


	//   ....[4]....
        /*0090*/ 	.word	0xffffffff


	//   ....[5]....
        /*0094*/ 	.word	0xffffffff


	//   ....[6]....
        /*0098*/ 	.word	0xffffffff


	//   ....[7]....
        /*009c*/ 	.word	0xffffffff


	//   ....[8]....
        /*00a0*/ 	.word	0xffffffff


	//   ....[9]....
        /*00a4*/ 	.word	0xffffffff


	//   ....[10]....
        /*00a8*/ 	.word	0xffffffff


	//   ....[11]....
        /*00ac*/ 	.word	0xffffffff


	//   ....[12]....
        /*00b0*/ 	.word	0xffffffff


	//   ....[13]....
        /*00b4*/ 	.word	0xffffffff


	//   ....[14]....
        /*00b8*/ 	.word	0xffffffff


	//   ....[15]....
        /*00bc*/ 	.word	0xffffffff


	//----- nvinfo : EIATTR_COOP_GROUP_INSTR_OFFSETS
	.align		4
.L_26:
        /*00c0*/ 	.byte	0x04, 0x28
        /*00c2*/ 	.short	(.L_28 - .L_27)


	//   ....[0]....
.L_27:
        /*00c4*/ 	.word	0x00001660


	//   ....[1]....
        /*00c8*/ 	.word	0x000016a0


	//   ....[2]....
        /*00cc*/ 	.word	0x000016e0


	//   ....[3]....
        /*00d0*/ 	.word	0x00001720


	//   ....[4]....
        /*00d4*/ 	.word	0x00001760


	//   ....[5]....
        /*00d8*/ 	.word	0x000017d0


	//   ....[6]....
        /*00dc*/ 	.word	0x00001830


	//   ....[7]....
        /*00e0*/ 	.word	0x00001880


	//   ....[8]....
        /*00e4*/ 	.word	0x00002b10


	//   ....[9]....
        /*00e8*/ 	.word	0x00002b30


	//   ....[10]....
        /*00ec*/ 	.word	0x00002b50


	//   ....[11]....
        /*00f0*/ 	.word	0x00002b70


	//   ....[12]....
        /*00f4*/ 	.word	0x00002b90


	//   ....[13]....
        /*00f8*/ 	.word	0x00002be0


	//   ....[14]....
        /*00fc*/ 	.word	0x00002c00


	//   ....[15]....
        /*0100*/ 	.word	0x00002c20


	//----- nvinfo : EIATTR_EXIT_INSTR_OFFSETS
	.align		4
.L_28:
        /*0104*/ 	.byte	0x04, 0x1c
        /*0106*/ 	.short	(.L_30 - .L_29)


	//   ....[0]....
.L_29:
        /*0108*/ 	.word	0x000033e0


	//----- nvinfo : EIATTR_MAX_THREADS
	.align		4
.L_30:
        /*010c*/ 	.byte	0x04, 0x05
        /*010e*/ 	.short	(.L_32 - .L_31)
.L_31:
        /*0110*/ 	.word	0x00000100
        /*0114*/ 	.word	0x00000001
        /*0118*/ 	.word	0x00000001


	//----- nvinfo : EIATTR_CRS_STACK_SIZE
	.align		4
.L_32:
        /*011c*/ 	.byte	0x04, 0x1e
        /*011e*/ 	.short	(.L_34 - .L_33)
.L_33:
        /*0120*/ 	.word	0x00000000
.L_34:


//--------------------- .nv.rel.action            --------------------------
	.section	.nv.rel.action,"",@"SHT_CUDA_RELOCINFO"
	.align	8
	.sectionentsize	8
        /*0000*/ 	.byte	0x73, 0x00, 0x00, 0x00, 0x00, 0x00, 0x00, 0x00, 0x00, 0x00, 0x00, 0x11, 0x25, 0x00, 0x05, 0x36


//--------------------- .nv.constant0.triton__0d1d2d3d4de5de --------------------------
	.section	.nv.constant0.triton__0d1d2d3d4de5de,"a",@progbits
	.align	4
.nv.constant0.triton__0d1d2d3d4de5de:
	.zero		392


//--------------------- .text.triton__0d1d2d3d4de5de --------------------------
	.section	.text.triton__0d1d2d3d4de5de,"ax",@progbits
	.sectionflags	@"SHF_BARRIERS=1"
	.sectioninfo	@"SHI_REGISTERS=40"
	.align	128
        .global         triton__0d1d2d3d4de5de
        .type           triton__0d1d2d3d4de5de,@function
        .size           triton__0d1d2d3d4de5de,(.L_x_28 - triton__0d1d2d3d4de5de)
        .other          triton__0d1d2d3d4de5de,@"STO_CUDA_ENTRY STV_DEFAULT"
triton__0d1d2d3d4de5de:
.text.triton__0d1d2d3d4de5de:
[----:B------:R-:W-:-:S02]  /*0000*/  MOV R1, c[0x0][0x28] ;  /* 0x00000a0000017a02 */ /* 0x000fc40000000f00 */
[----:B------:R-:W0:Y:S01]  /*0010*/  S2R R3, SR_CTAID.X ;  /* 0x0000000000037919 */ /* 0x000e220000002500 */
[----:B------:R-:W-:Y:S01]  /*0020*/  MOV R17, 0xff800000 ;  /* 0xff80000000117802 */ /* 0x000fe20000000f00 */
[----:B------:R-:W-:Y:S01]  /*0030*/  ULDC.64 UR4, c[0x0][0x118] ;  /* 0x0000460000047ab9 */ /* 0x000fe20000000a00 */
[----:B------:R-:W-:Y:S01]  /*0040*/  MOV R21, 0xfffff800 ;  /* 0xfffff80000157802 */ /* 0x000fe20000000f00 */
[----:B------:R-:W1:Y:S01]  /*0050*/  S2R R20, SR_TID.X ;  /* 0x0000000000147919 */ /* 0x000e620000002100 */
[----:B------:R-:W-:Y:S02]  /*0060*/  MOV R16, 0xff800000 ;  /* 0xff80000000107802 */ /* 0x000fe40000000f00 */
[----:B------:R-:W-:Y:S02]  /*0070*/  MOV R15, 0xff800000 ;  /* 0xff800000000f7802 */ /* 0x000fe40000000f00 */
[----:B------:R-:W-:Y:S02]  /*0080*/  MOV R14, 0xff800000 ;  /* 0xff800000000e7802 */ /* 0x000fe40000000f00 */
[----:B------:R-:W-:-:S02]  /*0090*/  MOV R13, 0xff800000 ;  /* 0xff800000000d7802 */ /* 0x000fc40000000f00 */
[----:B------:R-:W-:Y:S02]  /*00a0*/  MOV R12, 0xff800000 ;  /* 0xff800000000c7802 */ /* 0x000fe40000000f00 */
[----:B------:R-:W-:Y:S02]  /*00b0*/  MOV R11, 0xff800000 ;  /* 0xff800000000b7802 */ /* 0x000fe40000000f00 */
[----:B------:R-:W-:Y:S02]  /*00c0*/  MOV R10, 0xff800000 ;  /* 0xff800000000a7802 */ /* 0x000fe40000000f00 */
[----:B0-----:R-:W-:-:S04]  /*00d0*/  SHF.R.S32.HI R0, RZ, 0x1f, R3 ;  /* 0x0000001fff007819 */ /* 0x001fc80000011403 */
[-C--:B------:R-:W-:Y:S02]  /*00e0*/  LEA.HI R0, R0, R3.reuse, RZ, 0xd ;  /* 0x0000000300007211 */ /* 0x080fe400078f68ff */
[----:B-1----:R-:W-:Y:S02]  /*00f0*/  LOP3.LUT R20, R20, 0xff, RZ, 0xc0, !PT ;  /* 0x000000ff14147812 */ /* 0x002fe400078ec0ff */
[----:B------:R-:W-:Y:S02]  /*0100*/  LOP3.LUT R0, R0, 0xffffe000, RZ, 0xc0, !PT ;  /* 0xffffe00000007812 */ /* 0x000fe400078ec0ff */
[----:B------:R-:W-:Y:S02]  /*0110*/  SHF.L.U32 R20, R20, 0x3, RZ ;  /* 0x0000000314147819 */ /* 0x000fe400000006ff */
[----:B------:R-:W-:Y:S02]  /*0120*/  IADD3 R19, -R0, R3, RZ ;  /* 0x0000000300137210 */ /* 0x000fe40007ffe1ff */
[----:B------:R-:W-:-:S02]  /*0130*/  LEA R2, R3, R20, 0xd ;  /* 0x0000001403027211 */ /* 0x000fc400078e68ff */
[----:B------:R-:W-:-:S02]  /*0140*/  IADD3 R18, R20, -R19, RZ ;  /* 0x8000001314127210 */ /* 0x000fc40007ffe0ff */
.L_x_25:
[----:B------:R-:W-:Y:S02]  /*0150*/  IADD3 R9, R2, 0x800, R21 ;  /* 0x0000080002097810 */ /* 0x000fe40007ffe015 */
[----:B------:R-:W-:-:S05]  /*0160*/  MOV R4, 0x2 ;  /* 0x0000000200047802 */ /* 0x000fca0000000f00 */
[----:B------:R-:W-:-:S06]  /*0170*/  IMAD.WIDE R4, R9, R4, c[0x0][0x160] ;  /* 0x0000580009047625 */ /* 0x000fcc00078e0204 */
[----:B------:R-:W2:Y:S01]  /*0180*/  LDG.E.EF.128 R4, [R4.64] ;  /* 0x0000000404047981 */ /* 0x000ea2000c0e1d00 */
[----:B------:R-:W-:Y:S01]  /*0190*/  BSSY B0, `(.L_x_0) ;  /* 0x0000018000007945 */ /* 0x000fe20003800000 */
[----:B--2---:R-:W-:-:S05]  /*01a0*/  SHF.L.U32 R0, R4, 0x10, RZ ;  /* 0x0000001004007819 */ /* 0x004fca00000006ff */
[----:B------:R-:W-:-:S04]  /*01b0*/  FMUL R0, R0, 0.0625 ;  /* 0x3d80000000007820 */ /* 0x000fc80000400000 */
[----:B------:R-:W-:-:S04]  /*01c0*/  FMUL R22, R0, 0.019999999552965164185 ;  /* 0x3ca3d70a00167820 */ /* 0x000fc80000400000 */
[----:B------:R-:W-:-:S05]  /*01d0*/  FADD.FTZ R24, |R22|, -RZ ;  /* 0x800000ff16187221 */ /* 0x000fca0000010200 */
[----:B------:R-:W-:-:S13]  /*01e0*/  FSETP.GE.AND P0, PT, R24, 0.60000002384185791016, PT ;  /* 0x3f19999a1800780b */ /* 0x000fda0003f06000 */
[----:B------:R-:W-:Y:S05]  /*01f0*/  @!P0 BRA `(.L_x_1) ;  /* 0x000000a000008947 */ /* 0x000fea0003800000 */
[C---:B------:R-:W-:Y:S01]  /*0200*/  FMUL R0, R24.reuse, 2.8853900432586669922 ;  /* 0x4038aa3b18007820 */ /* 0x040fe20000400000 */
[----:B------:R-:W-:Y:S02]  /*0210*/  MOV R23, 0x3f800000 ;  /* 0x3f80000000177802 */ /* 0x000fe40000000f00 */
[----:B------:R-:W-:-:S03]  /*0220*/  FSETP.GE.AND P0, PT, R24, 9.010913848876953125, PT ;  /* 0x41102cb41800780b */ /* 0x000fc60003f06000 */
[----:B------:R-:W0:Y:S02]  /*0230*/  MUFU.EX2 R0, R0 ;  /* 0x0000000000007308 */ /* 0x000e240000000800 */
[----:B0-----:R-:W-:-:S06]  /*0240*/  FADD R8, R0, 1 ;  /* 0x3f80000000087421 */ /* 0x001fcc0000000000 */
[----:B------:R-:W0:Y:S02]  /*0250*/  MUFU.RCP R8, R8 ;  /* 0x0000000800087308 */ /* 0x000e240000001000 */
[----:B0-----:R-:W-:-:S05]  /*0260*/  FFMA.FTZ R23, R8, -2, R23 ;  /* 0xc000000008177823 */ /* 0x001fca0000010017 */
[----:B------:R-:W-:-:S04]  /*0270*/  FSEL R23, R23, 1, !P0 ;  /* 0x3f80000017177808 */ /* 0x000fc80004000000 */
[----:B------:R-:W-:Y:S01]  /*0280*/  LOP3.LUT R22, R23, 0x80000000, R22, 0xf8, !PT ;  /* 0x8000000017167812 */ /* 0x000fe200078ef816 */
[----:B------:R-:W-:Y:S05]  /*0290*/  BRA `(.L_x_2) ;  /* 0x0000007000007947 */ /* 0x000fea0003800000 */
.L_x_1:
[----:B------:R-:W-:Y:S01]  /*02a0*/  MOV R0, 0x3c80f082 ;  /* 0x3c80f08200007802 */ /* 0x000fe20000000f00 */
[----:B------:R-:W-:-:S04]  /*02b0*/  FMUL R23, R22, R22 ;  /* 0x0000001616177220 */ /* 0x000fc80000400000 */
[----:B------:R-:W-:-:S04]  /*02c0*/  FFMA.FTZ R0, R23, R0, -0.052303962409496307373 ;  /* 0xbd563cae17007423 */ /* 0x000fc80000010000 */
[----:B------:R-:W-:-:S04]  /*02d0*/  FFMA.FTZ R0, R23, R0, 0.1331529766321182251 ;  /* 0x3e08594117007423 */ /* 0x000fc80000010000 */
[----:B------:R-:W-:-:S04]  /*02e0*/  FFMA.FTZ R0, R23, R0, -0.33332768082618713379 ;  /* 0xbeaaa9ed17007423 */ /* 0x000fc80000010000 */
[----:B------:R-:W-:-:S04]  /*02f0*/  FFMA.FTZ R23, R23, R0, RZ ;  /* 0x0000000017177223 */ /* 0x000fc800000100ff */
[----:B------:R-:W-:-:S02]  /*0300*/  FFMA.FTZ R22, R22, R23, R22 ;  /* 0x0000001716167223 */ /* 0x000fc40000010016 */
.L_x_2:
[----:B------:R-:W-:Y:S05]  /*0310*/  BSYNC B0 ;  /* 0x0000000000007941 */ /* 0x000fea0003800000 */
.L_x_0:
[----:B------:R-:W-:Y:S01]  /*0320*/  PRMT R4, R4, 0x7632, R4 ;  /* 0x0000763204047816 */ /* 0x000fe20000000004 */
[----:B------:R-:W-:Y:S03]  /*0330*/  BSSY B0, `(.L_x_3) ;  /* 0x0000018000007945 */ /* 0x000fe60003800000 */
[----:B------:R-:W-:-:S05]  /*0340*/  SHF.L.U32 R4, R4, 0x10, RZ ;  /* 0x0000001004047819 */ /* 0x000fca00000006ff */
        /* <DEDUP_REMOVED lines=15> */
.L_x_4:
[----:B------:R-:W-:Y:S01]  /*0440*/  MOV R0, 0x3c80f082 ;  /* 0x3c80f08200007802 */ /* 0x000fe20000000f00 */
[----:B------:R-:W-:-:S04]  /*0450*/  FMUL R23, R25, R25 ;  /* 0x0000001919177220 */ /* 0x000fc80000400000 */
[----:B------:R-:W-:-:S04]  /*0460*/  FFMA.FTZ R0, R23, R0, -0.052303962409496307373 ;  /* 0xbd563cae17007423 */ /* 0x000fc80000010000 */
[----:B------:R-:W-:-:S04]  /*0470*/  FFMA.FTZ R0, R23, R0, 0.1331529766321182251 ;  /* 0x3e08594117007423 */ /* 0x000fc80000010000 */
[----:B------:R-:W-:-:S04]  /*0480*/  FFMA.FTZ R0, R23, R0, -0.33332768082618713379 ;  /* 0xbeaaa9ed17007423 */ /* 0x000fc80000010000 */
[----:B------:R-:W-:-:S04]  /*0490*/  FFMA.FTZ R0, R23, R0, RZ ;  /* 0x0000000017007223 */ /* 0x000fc800000100ff */
[----:B------:R-:W-:-:S02]  /*04a0*/  FFMA.FTZ R4, R25, R0, R25 ;  /* 0x0000000019047223 */ /* 0x000fc40000010019 */
.L_x_5:
[----:B------:R-:W-:Y:S05]  /*04b0*/  BSYNC B0 ;  /* 0x0000000000007941 */ /* 0x000fea0003800000 */
.L_x_3:
[----:B------:R-:W-:Y:S01]  /*04c0*/  SHF.L.U32 R0, R5, 0x10, RZ ;  /* 0x0000001005007819 */ /* 0x000fe200000006ff */
[----:B------:R-:W-:Y:S04]  /*04d0*/  BSSY B0, `(.L_x_6) ;  /* 0x0000017000007945 */ /* 0x000fe80003800000 */
        /* <DEDUP_REMOVED lines=15> */
.L_x_7:
[----:B------:R-:W-:Y:S01]  /*05d0*/  MOV R0, 0x3c80f082 ;  /* 0x3c80f08200007802 */ /* 0x000fe20000000f00 */
[----:B------:R-:W-:-:S04]  /*05e0*/  FMUL R23, R24, R24 ;  /* 0x0000001818177220 */ /* 0x000fc80000400000 */
[----:B------:R-:W-:-:S04]  /*05f0*/  FFMA.FTZ R0, R23, R0, -0.052303962409496307373 ;  /* 0xbd563cae17007423 */ /* 0x000fc80000010000 */
[----:B------:R-:W-:-:S04]  /*0600*/  FFMA.FTZ R0, R23, R0, 0.1331529766321182251 ;  /* 0x3e08594117007423 */ /* 0x000fc80000010000 */
[----:B------:R-:W-:-:S04]  /*0610*/  FFMA.FTZ R0, R23, R0, -0.33332768082618713379 ;  /* 0xbeaaa9ed17007423 */ /* 0x000fc80000010000 */
[----:B------:R-:W-:-:S04]  /*0620*/  FFMA.FTZ R0, R23, R0, RZ ;  /* 0x0000000017007223 */ /* 0x000fc800000100ff */
[----:B------:R-:W-:-:S02]  /*0630*/  FFMA.FTZ R23, R24, R0, R24 ;  /* 0x0000000018177223 */ /* 0x000fc40000010018 */
.L_x_8:
[----:B------:R-:W-:Y:S05]  /*0640*/  BSYNC B0 ;  /* 0x0000000000007941 */ /* 0x000fea0003800000 */
.L_x_6:
        /* <DEDUP_REMOVED lines=18> */
.L_x_10:
[----:B------:R-:W-:Y:S01]  /*0770*/  MOV R0, 0x3c80f082 ;  /* 0x3c80f08200007802 */ /* 0x000fe20000000f00 */
[----:B------:R-:W-:-:S04]  /*0780*/  FMUL R5, R24, R24 ;  /* 0x0000001818057220 */ /* 0x000fc80000400000 */
[----:B------:R-:W-:-:S04]  /*0790*/  FFMA.FTZ R0, R5, R0, -0.052303962409496307373 ;  /* 0xbd563cae05007423 */ /* 0x000fc80000010000 */
[----:B------:R-:W-:-:S04]  /*07a0*/  FFMA.FTZ R0, R5, R0, 0.1331529766321182251 ;  /* 0x3e08594105007423 */ /* 0x000fc80000010000 */
[----:B------:R-:W-:-:S04]  /*07b0*/  FFMA.FTZ R0, R5, R0, -0.33332768082618713379 ;  /* 0xbeaaa9ed05007423 */ /* 0x000fc80000010000 */
[----:B------:R-:W-:-:S04]  /*07c0*/  FFMA.FTZ R0, R5, R0, RZ ;  /* 0x0000000005007223 */ /* 0x000fc800000100ff */
[----:B------:R-:W-:-:S02]  /*07d0*/  FFMA.FTZ R5, R24, R0, R24 ;  /* 0x0000000018057223 */ /* 0x000fc40000010018 */
.L_x_11:
[----:B------:R-:W-:Y:S05]  /*07e0*/  BSYNC B0 ;  /* 0x0000000000007941 */ /* 0x000fea0003800000 */
.L_x_9:
        /* <DEDUP_REMOVED lines=17> */
.L_x_13:
[----:B------:R-:W-:Y:S01]  /*0900*/  MOV R0, 0x3c80f082 ;  /* 0x3c80f08200007802 */ /* 0x000fe20000000f00 */
[----:B------:R-:W-:-:S04]  /*0910*/  FMUL R25, R27, R27 ;  /* 0x0000001b1b197220 */ /* 0x000fc80000400000 */
[----:B------:R-:W-:-:S04]  /*0920*/  FFMA.FTZ R0, R25, R0, -0.052303962409496307373 ;  /* 0xbd563cae19007423 */ /* 0x000fc80000010000 */
[----:B------:R-:W-:-:S04]  /*0930*/  FFMA.FTZ R0, R25, R0, 0.1331529766321182251 ;  /* 0x3e08594119007423 */ /* 0x000fc80000010000 */
[----:B------:R-:W-:-:S04]  /*0940*/  FFMA.FTZ R0, R25, R0, -0.33332768082618713379 ;  /* 0xbeaaa9ed19007423 */ /* 0x000fc80000010000 */
[----:B------:R-:W-:-:S04]  /*0950*/  FFMA.FTZ R0, R25, R0, RZ ;  /* 0x0000000019007223 */ /* 0x000fc800000100ff */
[----:B------:R-:W-:-:S02]  /*0960*/  FFMA.FTZ R24, R27, R0, R27 ;  /* 0x000000001b187223 */ /* 0x000fc4000001001b */
.L_x_14:
[----:B------:R-:W-:Y:S05]  /*0970*/  BSYNC B0 ;  /* 0x0000000000007941 */ /* 0x000fea0003800000 */
.L_x_12:
        /* <DEDUP_REMOVED lines=18> */
.L_x_16:
[----:B------:R-:W-:Y:S01]  /*0aa0*/  MOV R0, 0x3c80f082 ;  /* 0x3c80f08200007802 */ /* 0x000fe20000000f00 */
[----:B------:R-:W-:-:S04]  /*0ab0*/  FMUL R25, R27, R27 ;  /* 0x0000001b1b197220 */ /* 0x000fc80000400000 */
[----:B------:R-:W-:-:S04]  /*0ac0*/  FFMA.FTZ R0, R25, R0, -0.052303962409496307373 ;  /* 0xbd563cae19007423 */ /* 0x000fc80000010000 */
[----:B------:R-:W-:-:S04]  /*0ad0*/  FFMA.FTZ R0, R25, R0, 0.1331529766321182251 ;  /* 0x3e08594119007423 */ /* 0x000fc80000010000 */
[----:B------:R-:W-:-:S04]  /*0ae0*/  FFMA.FTZ R0, R25, R0, -0.33332768082618713379 ;  /* 0xbeaaa9ed19007423 */ /* 0x000fc80000010000 */
[----:B------:R-:W-:-:S04]  /*0af0*/  FFMA.FTZ R0, R25, R0, RZ ;  /* 0x0000000019007223 */ /* 0x000fc800000100ff */
[----:B------:R-:W-:-:S02]  /*0b00*/  FFMA.FTZ R6, R27, R0, R27 ;  /* 0x000000001b067223 */ /* 0x000fc4000001001b */
.L_x_17:
[----:B------:R-:W-:Y:S05]  /*0b10*/  BSYNC B0 ;  /* 0x0000000000007941 */ /* 0x000fea0003800000 */
.L_x_15:
        /* <DEDUP_REMOVED lines=17> */
.L_x_19:
[----:B------:R-:W-:Y:S01]  /*0c30*/  MOV R0, 0x3c80f082 ;  /* 0x3c80f08200007802 */ /* 0x000fe20000000f00 */
[----:B------:R-:W-:-:S04]  /*0c40*/  FMUL R25, R26, R26 ;  /* 0x0000001a1a197220 */ /* 0x000fc80000400000 */
[----:B------:R-:W-:-:S04]  /*0c50*/  FFMA.FTZ R0, R25, R0, -0.052303962409496307373 ;  /* 0xbd563cae19007423 */ /* 0x000fc80000010000 */
[----:B------:R-:W-:-:S04]  /*0c60*/  FFMA.FTZ R0, R25, R0, 0.1331529766321182251 ;  /* 0x3e08594119007423 */ /* 0x000fc80000010000 */
[----:B------:R-:W-:-:S04]  /*0c70*/  FFMA.FTZ R0, R25, R0, -0.33332768082618713379 ;  /* 0xbeaaa9ed19007423 */ /* 0x000fc80000010000 */
[----:B------:R-:W-:-:S04]  /*0c80*/  FFMA.FTZ R0, R25, R0, RZ ;  /* 0x0000000019007223 */ /* 0x000fc800000100ff */
[----:B------:R-:W-:-:S02]  /*0c90*/  FFMA.FTZ R25, R26, R0, R26 ;  /* 0x000000001a197223 */ /* 0x000fc4000001001a */
.L_x_20:
[----:B------:R-:W-:Y:S05]  /*0ca0*/  BSYNC B0 ;  /* 0x0000000000007941 */ /* 0x000fea0003800000 */
.L_x_18:
[----:B------:R-:W-:Y:S01]  /*0cb0*/  PRMT R7, R7, 0x7632, R7 ;  /* 0x0000763207077816 */ /* 0x000fe20000000007 */
[----:B------:R-:W-:Y:S01]  /*0cc0*/  BSSY B0, `(.L_x_21) ;  /* 0x000001f000007945 */ /* 0x000fe20003800000 */
[----:B------:R-:W-:Y:S02]  /*0cd0*/  IADD3 R36, R20, R21, RZ ;  /* 0x0000001514247210 */ /* 0x000fe40007ffe0ff */
[----:B------:R-:W-:Y:S02]  /*0ce0*/  SHF.L.U32 R7, R7, 0x10, RZ ;  /* 0x0000001007077819 */ /* 0x000fe400000006ff */
[----:B------:R-:W-:Y:S02]  /*0cf0*/  IADD3 R34, R36, 0x800, RZ ;  /* 0x0000080024227810 */ /* 0x000fe40007ffe0ff */
[----:B------:R-:W-:Y:S01]  /*0d00*/  SHF.R.S32.HI R26, RZ, 0x1f, R9 ;  /* 0x0000001fff1a7819 */ /* 0x000fe20000011409 */
[----:B------:R-:W-:Y:S01]  /*0d10*/  FMUL R7, R7, 0.0625 ;  /* 0x3d80000007077820 */ /* 0x000fe20000400000 */
[----:B------:R-:W-:-:S02]  /*0d20*/  LOP3.LUT R8, R34, 0x4, RZ, 0xfc, !PT ;  /* 0x0000000422087812 */ /* 0x000fc400078efcff */
[C---:B------:R-:W-:Y:S01]  /*0d30*/  LOP3.LUT R28, R34.reuse, 0x5, RZ, 0xfc, !PT ;  /* 0x00000005221c7812 */ /* 0x040fe200078efcff */
[----:B------:R-:W-:Y:S01]  /*0d40*/  FMUL R7, R7, 0.019999999552965164185 ;  /* 0x3ca3d70a07077820 */ /* 0x000fe20000400000 */
[C---:B------:R-:W-:Y:S02]  /*0d50*/  LOP3.LUT R30, R34.reuse, 0x6, RZ, 0xfc, !PT ;  /* 0x00000006221e7812 */ /* 0x040fe400078efcff */
[----:B------:R-:W-:Y:S01]  /*0d60*/  LOP3.LUT R32, R34, 0x7, RZ, 0xfc, !PT ;  /* 0x0000000722207812 */ /* 0x000fe200078efcff */
        /* <DEDUP_REMOVED lines=13> */
.L_x_22:
[----:B------:R-:W-:Y:S01]  /*0e40*/  MOV R0, 0x3c80f082 ;  /* 0x3c80f08200007802 */ /* 0x000fe20000000f00 */
[----:B------:R-:W-:-:S04]  /*0e50*/  FMUL R27, R7, R7 ;  /* 0x00000007071b7220 */ /* 0x000fc80000400000 */
[----:B------:R-:W-:-:S04]  /*0e60*/  FFMA.FTZ R0, R27, R0, -0.052303962409496307373 ;  /* 0xbd563cae1b007423 */ /* 0x000fc80000010000 */
[----:B------:R-:W-:-:S04]  /*0e70*/  FFMA.FTZ R0, R27, R0, 0.1331529766321182251 ;  /* 0x3e0859411b007423 */ /* 0x000fc80000010000 */
[----:B------:R-:W-:-:S04]  /*0e80*/  FFMA.FTZ R0, R27, R0, -0.33332768082618713379 ;  /* 0xbeaaa9ed1b007423 */ /* 0x000fc80000010000 */
[----:B------:R-:W-:-:S04]  /*0e90*/  FFMA.FTZ R0, R27, R0, RZ ;  /* 0x000000001b007223 */ /* 0x000fc800000100ff */
[----:B------:R-:W-:-:S02]  /*0ea0*/  FFMA.FTZ R0, R0, R7, R7 ;  /* 0x0000000700007223 */ /* 0x000fc40000010007 */
.L_x_23:
[----:B------:R-:W-:Y:S05]  /*0eb0*/  BSYNC B0 ;  /* 0x0000000000007941 */ /* 0x000fea0003800000 */
.L_x_21:
[C---:B------:R-:W-:Y:S02]  /*0ec0*/  IADD3 R36, -R19.reuse, 0x801, R36 ;  /* 0x0000080113247810 */ /* 0x040fe40007ffe124 */
[C---:B------:R-:W-:Y:S02]  /*0ed0*/  IADD3 R34, -R19.reuse, R34, RZ ;  /* 0x0000002213227210 */ /* 0x040fe40007ffe1ff */
[C---:B------:R-:W-:Y:S02]  /*0ee0*/  ISETP.GT.AND P0, PT, R36.reuse, RZ, PT ;  /* 0x000000ff2400720c */ /* 0x040fe40003f04270 */
[C---:B------:R-:W-:Y:S02]  /*0ef0*/  IADD3 R30, -R19.reuse, R30, RZ ;  /* 0x0000001e131e7210 */ /* 0x040fe40007ffe1ff */
[----:B------:R-:W-:Y:S02]  /*0f00*/  ISETP.GE.AND P2, PT, R36, -0xfff, PT ;  /* 0xfffff0012400780c */ /* 0x000fe40003f46270 */
[----:B------:R-:W-:-:S02]  /*0f10*/  IADD3 R32, -R19, R32, RZ ;  /* 0x0000002013207210 */ /* 0x000fc40007ffe1ff */
[C---:B------:R-:W-:Y:S02]  /*0f20*/  IADD3 R27, -R19.reuse, R8, RZ ;  /* 0x00000008131b7210 */ /* 0x040fe40007ffe1ff */
[----:B------:R-:W-:Y:S02]  /*0f30*/  IADD3 R8, R18, R21, RZ ;  /* 0x0000001512087210 */ /* 0x000fe40007ffe0ff */
[----:B------:R-:W-:Y:S02]  /*0f40*/  ISETP.GT.AND P1, PT, R34, RZ, PT ;  /* 0x000000ff2200720c */ /* 0x000fe40003f24270 */
[----:B------:R-:W-:Y:S02]  /*0f50*/  FSEL R7, RZ, -INF , !P0 ;  /* 0xff800000ff077808 */ /* 0x000fe40004000000 */
[----:B------:R-:W-:Y:S02]  /*0f60*/  IADD3 R28, -R19, R28, RZ ;  /* 0x0000001c131c7210 */ /* 0x000fe40007ffe1ff */
[----:B------:R-:W-:-:S02]  /*0f70*/  ISETP.GT.AND P5, PT, R30, RZ, PT ;  /* 0x000000ff1e00720c */ /* 0x000fc40003fa4270 */
[----:B------:R-:W-:Y:S02]  /*0f80*/  ISETP.GE.AND P0, PT, R30, -0xfff, PT ;  /* 0xfffff0011e00780c */ /* 0x000fe40003f06270 */
[----:B------:R-:W-:Y:S02]  /*0f90*/  ISETP.GE.AND P6, PT, R32, -0xfff, PT ;  /* 0xfffff0012000780c */ /* 0x000fe40003fc6270 */
[----:B------:R-:W-:Y:S02]  /*0fa0*/  FSEL R30, RZ, -INF , P2 ;  /* 0xff800000ff1e7808 */ /* 0x000fe40001000000 */
[----:B------:R-:W-:Y:S02]  /*0fb0*/  ISETP.GE.AND P4, PT, R34, -0xfff, PT ;  /* 0xfffff0012200780c */ /* 0x000fe40003f86270 */
[----:B------:R-:W-:Y:S01]  /*0fc0*/  ISETP.GT.AND P3, PT, R32, RZ, PT ;  /* 0x000000ff2000720c */ /* 0x000fe20003f64270 */
[----:B------:R-:W-:Y:S01]  /*0fd0*/  FADD R7, R7, R30 ;  /* 0x0000001e07077221 */ /* 0x000fe20000000000 */
[----:B------:R-:W-:-:S02]  /*0fe0*/  IADD3 R33, R8, 0x802, RZ ;  /* 0x0000080208217810 */ /* 0x000fc40007ffe0ff */
[----:B------:R-:W-:Y:S01]  /*0ff0*/  ISETP.GT.AND P2, PT, R28, RZ, PT ;  /* 0x000000ff1c00720c */ /* 0x000fe20003f44270 */
[----:B------:R-:W-:Y:S01]  /*1000*/  FFMA R4, R4, 50, R7 ;  /* 0x4248000004047823 */ /* 0x000fe20000000007 */
[----:B------:R-:W-:Y:S02]  /*1010*/  FSEL R31, RZ, -INF , !P1 ;  /* 0xff800000ff1f7808 */ /* 0x000fe40004800000 */
[----:B------:R-:W-:Y:S02]  /*1020*/  ISETP.GE.AND P1, PT, R28, -0xfff, PT ;  /* 0xfffff0011c00780c */ /* 0x000fe40003f26270 */
[----:B------:R-:W-:Y:S02]  /*1030*/  IADD3 R8, R8, 0x803, RZ ;  /* 0x0000080308087810 */ /* 0x000fe40007ffe0ff */
[----:B------:R-:W-:Y:S02]  /*1040*/  FSEL R32, RZ, -INF , P6 ;  /* 0xff800000ff207808 */ /* 0x000fe40003000000 */
[----:B------:R-:W-:-:S02]  /*1050*/  FSEL R28, RZ, -INF , !P5 ;  /* 0xff800000ff1c7808 */ /* 0x000fc40006800000 */
[----:B------:R-:W-:Y:S02]  /*1060*/  FSEL R34, RZ, -INF , P4 ;  /* 0xff800000ff227808 */ /* 0x000fe40002000000 */
[----:B------:R-:W-:Y:S02]  /*1070*/  FSEL R29, RZ, -INF , !P3 ;  /* 0xff800000ff1d7808 */ /* 0x000fe40005800000 */
[----:B------:R-:W-:Y:S01]  /*1080*/  ISETP.GT.AND P6, PT, R33, RZ, PT ;  /* 0x000000ff2100720c */ /* 0x000fe20003fc4270 */
[----:B------:R-:W-:Y:S01]  /*1090*/  FADD R31, R31, R34 ;  /* 0x000000221f1f7221 */ /* 0x000fe20000000000 */
[----:B------:R-:W-:Y:S01]  /*10a0*/  ISETP.GE.AND P5, PT, R33, -0xfff, PT ;  /* 0xfffff0012100780c */ /* 0x000fe20003fa6270 */
[----:B------:R-:W-:Y:S01]  /*10b0*/  FADD R35, R29, R32 ;  /* 0x000000201d237221 */ /* 0x000fe20000000000 */
[C---:B------:R-:W-:Y:S01]  /*10c0*/  ISETP.GT.AND P4, PT, R27.reuse, RZ, PT ;  /* 0x000000ff1b00720c */ /* 0x040fe20003f84270 */
[----:B------:R-:W-:Y:S01]  /*10d0*/  FFMA R7, R22, 50, R31 ;  /* 0x4248000016077823 */ /* 0x000fe2000000001f */
[----:B------:R-:W-:Y:S01]  /*10e0*/  ISETP.GE.AND P3, PT, R27, -0xfff, PT ;  /* 0xfffff0011b00780c */ /* 0x000fe20003f66270 */
[----:B------:R-:W-:Y:S01]  /*10f0*/  FFMA R0, R0, 50, R35 ;  /* 0x4248000000007823 */ /* 0x000fe20000000023 */
[----:B------:R-:W-:-:S02]  /*1100*/  FSEL R33, RZ, -INF , P0 ;  /* 0xff800000ff217808 */ /* 0x000fc40000000000 */
[----:B------:R-:W-:Y:S02]  /*1110*/  FSEL R30, RZ, -INF , !P2 ;  /* 0xff800000ff1e7808 */ /* 0x000fe40005000000 */
[----:B------:R-:W-:Y:S01]  /*1120*/  ISETP.GT.AND P0, PT, R8, RZ, PT ;  /* 0x000000ff0800720c */ /* 0x000fe20003f04270 */
[----:B------:R-:W-:Y:S01]  /*1130*/  FADD R28, R28, R33 ;  /* 0x000000211c1c7221 */ /* 0x000fe20000000000 */
[----:B------:R-:W-:Y:S02]  /*1140*/  ISETP.GE.AND P2, PT, R8, -0xfff, PT ;  /* 0xfffff0010800780c */ /* 0x000fe40003f46270 */
[----:B------:R-:W-:Y:S01]  /*1150*/  FSEL R27, RZ, -INF , P1 ;  /* 0xff800000ff1b7808 */ /* 0x000fe20000800000 */
[----:B------:R-:W-:Y:S01]  /*1160*/  FFMA R25, R25, 50, R28 ;  /* 0x4248000019197823 */ /* 0x000fe2000000001c */
[C---:B------:R-:W-:Y:S02]  /*1170*/  LEA R8, P1, R9.reuse, c[0x0][0x168], 0x1 ;  /* 0x00005a0009087a11 */ /* 0x040fe400078208ff */
[----:B------:R-:W-:Y:S01]  /*1180*/  FSEL R37, RZ, -INF , P3 ;  /* 0xff800000ff257808 */ /* 0x000fe20001800000 */
[----:B------:R-:W-:Y:S01]  /*1190*/  FADD R29, R30, R27 ;  /* 0x0000001b1e1d7221 */ /* 0x000fe20000000000 */
[----:B------:R-:W-:-:S02]  /*11a0*/  LEA.HI.X R9, R9, c[0x0][0x16c], R26, 0x1, P1 ;  /* 0x00005b0009097a11 */ /* 0x000fc400008f0c1a */
[----:B------:R-:W-:Y:S01]  /*11b0*/  FSEL R26, RZ, -INF , !P4 ;  /* 0xff800000ff1a7808 */ /* 0x000fe20006000000 */
[----:B------:R-:W-:Y:S01]  /*11c0*/  FFMA R22, R6, 50, R29 ;  /* 0x4248000006167823 */ /* 0x000fe2000000001d */
[----:B------:R-:W-:Y:S02]  /*11d0*/  FSETP.NAN.AND P1, PT, R14, R14, PT ;  /* 0x0000000e0e00720b */ /* 0x000fe40003f28000 */
[----:B------:R-:W-:Y:S01]  /*11e0*/  FSETP.NAN.AND P3, PT, R15, R15, PT ;  /* 0x0000000f0f00720b */ /* 0x000fe20003f68000 */
[----:B------:R-:W-:Y:S01]  /*11f0*/  FADD R27, R26, R37 ;  /* 0x000000251a1b7221 */ /* 0x000fe20000000000 */
[----:B------:R-:W-:Y:S02]  /*1200*/  FSEL R26, RZ, -INF , !P6 ;  /* 0xff800000ff1a7808 */ /* 0x000fe40007000000 */
[----:B------:R-:W-:Y:S01]  /*1210*/  FSEL R31, RZ, -INF , P5 ;  /* 0xff800000ff1f7808 */ /* 0x000fe20002800000 */
[----:B------:R-:W-:Y:S01]  /*1220*/  FFMA R27, R24, 50, R27 ;  /* 0x42480000181b7823 */ /* 0x000fe2000000001b */
[----:B------:R-:W-:-:S02]  /*1230*/  FSEL R30, RZ, -INF , !P0 ;  /* 0xff800000ff1e7808 */ /* 0x000fc40004000000 */
[----:B------:R-:W-:Y:S01]  /*1240*/  FSEL R33, RZ, -INF , P2 ;  /* 0xff800000ff217808 */ /* 0x000fe20001000000 */
[----:B------:R-:W-:Y:S01]  /*1250*/  FADD R26, R26, R31 ;  /* 0x0000001f1a1a7221 */ /* 0x000fe20000000000 */
[----:B------:R-:W-:Y:S02]  /*1260*/  FSETP.NAN.AND P0, PT, R13, R13, PT ;  /* 0x0000000d0d00720b */ /* 0x000fe40003f08000 */
[----:B------:R-:W-:Y:S01]  /*1270*/  FSETP.GT.AND P2, PT, R14, R7, PT ;  /* 0x000000070e00720b */ /* 0x000fe20003f44000 */
[----:B------:R-:W-:Y:S01]  /*1280*/  FADD R30, R30, R33 ;  /* 0x000000211e1e7221 */ /* 0x000fe20000000000 */
[----:B------:R-:W-:Y:S01]  /*1290*/  FSETP.NAN.AND P5, PT, R11, R11, PT ;  /* 0x0000000b0b00720b */ /* 0x000fe20003fa8000 */
[----:B------:R-:W-:Y:S01]  /*12a0*/  FFMA R26, R23, 50, R26 ;  /* 0x42480000171a7823 */ /* 0x000fe2000000001a */
[----:B------:R-:W-:Y:S01]  /*12b0*/  FSETP.GT.AND P4, PT, R15, R4, PT ;  /* 0x000000040f00720b */ /* 0x000fe20003f84000 */
[----:B------:R-:W-:Y:S01]  /*12c0*/  FFMA R23, R5, 50, R30 ;  /* 0x4248000005177823 */ /* 0x000fe2000000001e */
[----:B------:R-:W-:-:S02]  /*12d0*/  @!P1 FSEL R14, R7, R14, !P2 ;  /* 0x0000000e070e9208 */ /* 0x000fc40005000000 */
[----:B------:R-:W-:Y:S02]  /*12e0*/  FSETP.GT.AND P6, PT, R13, R0, PT ;  /* 0x000000000d00720b */ /* 0x000fe40003fc4000 */
[----:B------:R-:W-:Y:S02]  /*12f0*/  FSETP.NAN.AND P2, PT, R17, R17, PT ;  /* 0x000000111100720b */ /* 0x000fe40003f48000 */
[C---:B------:R-:W-:Y:S02]  /*1300*/  @!P3 FSEL R15, R4.reuse, R15, !P4 ;  /* 0x0000000f040fb208 */ /* 0x040fe40006000000 */
[----:B------:R-:W-:Y:S02]  /*1310*/  F2FP.BF16.F32.PACK_AB R4, R4, R7 ;  /* 0x000000070404723e */ /* 0x000fe400000010ff */
[C---:B------:R-:W-:Y:S02]  /*1320*/  @!P0 FSEL R13, R0.reuse, R13, !P6 ;  /* 0x0000000d000d8208 */ /* 0x040fe40007000000 */
[----:B------:R-:W-:-:S02]  /*1330*/  F2FP.BF16.F32.PACK_AB R7, R0, R25 ;  /* 0x000000190007723e */ /* 0x000fc400000010ff */
[C---:B------:R-:W-:Y:S02]  /*1340*/  F2FP.BF16.F32.PACK_AB R6, R22.reuse, R27 ;  /* 0x0000001b1606723e */ /* 0x040fe400000010ff */
[----:B------:R-:W-:Y:S02]  /*1350*/  F2FP.BF16.F32.PACK_AB R5, R23, R26 ;  /* 0x0000001a1705723e */ /* 0x000fe400000010ff */
[----:B------:R-:W-:Y:S02]  /*1360*/  FSETP.GT.AND P0, PT, R11, R22, PT ;  /* 0x000000160b00720b */ /* 0x000fe40003f04000 */
[----:B------:R-:W-:Y:S01]  /*1370*/  IADD3 R21, R21, 0x800, RZ ;  /* 0x0000080015157810 */ /* 0x000fe20007ffe0ff */
[----:B------:R0:W-:Y:S01]  /*1380*/  STG.E.128 [R8.64], R4 ;  /* 0x0000000408007986 */ /* 0x0001e2000c101d04 */
[----:B------:R-:W-:Y:S02]  /*1390*/  @!P5 FSEL R11, R22, R11, !P0 ;  /* 0x0000000b160bd208 */ /* 0x000fe40004000000 */
[----:B------:R-:W-:-:S02]  /*13a0*/  FSETP.GT.AND P0, PT, R17, R26, PT ;  /* 0x0000001a1100720b */ /* 0x000fc40003f04000 */
[----:B------:R-:W-:Y:S02]  /*13b0*/  FSETP.NAN.AND P4, PT, R12, R12, PT ;  /* 0x0000000c0c00720b */ /* 0x000fe40003f88000 */
[----:B------:R-:W-:Y:S02]  /*13c0*/  @!P2 FSEL R17, R26, R17, !P0 ;  /* 0x000000111a11a208 */ /* 0x000fe40004000000 */
[----:B------:R-:W-:Y:S02]  /*13d0*/  ISETP.GE.U32.AND P0, PT, R21, 0x1800, PT ;  /* 0x000018001500780c */ /* 0x000fe40003f06070 */
[----:B------:R-:W-:Y:S02]  /*13e0*/  FSETP.NAN.AND P3, PT, R10, R10, PT ;  /* 0x0000000a0a00720b */ /* 0x000fe40003f68000 */
[----:B------:R-:W-:Y:S02]  /*13f0*/  FSETP.NAN.AND P1, PT, R16, R16, PT ;  /* 0x000000101000720b */ /* 0x000fe40003f28000 */
[----:B------:R-:W-:-:S02]  /*1400*/  FSETP.GT.AND P6, PT, R12, R25, PT ;  /* 0x000000190c00720b */ /* 0x000fc40003fc4000 */
[----:B------:R-:W-:Y:S02]  /*1410*/  FSETP.GT.AND P5, PT, R10, R27, PT ;  /* 0x0000001b0a00720b */ /* 0x000fe40003fa4000 */
[----:B------:R-:W-:Y:S02]  /*1420*/  @!P4 FSEL R12, R25, R12, !P6 ;  /* 0x0000000c190cc208 */ /* 0x000fe40007000000 */
[----:B------:R-:W-:-:S03]  /*1430*/  FSETP.GT.AND P4, PT, R16, R23, PT ;  /* 0x000000171000720b */ /* 0x000fc60003f84000 */
[----:B------:R-:W-:Y:S02]  /*1440*/  @!P3 FSEL R10, R27, R10, !P5 ;  /* 0x0000000a1b0ab208 */ /* 0x000fe40006800000 */
[----:B------:R-:W-:Y:S01]  /*1450*/  @!P1 FSEL R16, R23, R16, !P4 ;  /* 0x0000001017109208 */ /* 0x000fe20006000000 */
[----:B0-----:R-:W-:Y:S01]  /*1460*/  @P0 CALL.REL.NOINC `(.L_x_24) ;  /* 0x0000001000000944 */ /* 0x001fe20003c00000 */
[----:B------:R-:W-:Y:S05]  /*1470*/  BRA `(.L_x_25) ;  /* 0xffffecd000007947 */ /* 0x000fea000383ffff */
.L_x_24:
[C---:B------:R-:W-:Y:S01]  /*1480*/  FSETP.NAN.AND P1, PT, R14.reuse, R14, PT ;  /* 0x0000000e0e00720b */ /* 0x040fe20003f28000 */
[----:B------:R-:W0:Y:S01]  /*1490*/  S2R R20, SR_TID.X ;  /* 0x0000000000147919 */ /* 0x000e220000002100 */
[CC--:B------:R-:W-:Y:S02]  /*14a0*/  FSETP.GT.AND P0, PT, R14.reuse, R15.reuse, PT ;  /* 0x0000000f0e00720b */ /* 0x0c0fe40003f04000 */
[C---:B------:R-:W-:Y:S02]  /*14b0*/  FSEL R15, R14.reuse, R15, P1 ;  /* 0x0000000f0e0f7208 */ /* 0x040fe40000800000 */
[----:B------:R-:W-:Y:S02]  /*14c0*/  MOV R21, 0x2 ;  /* 0x0000000200157802 */ /* 0x000fe40000000f00 */
[----:B------:R-:W-:-:S02]  /*14d0*/  FSEL R14, R14, R15, P0 ;  /* 0x0000000f0e0e7208 */ /* 0x000fc40000000000 */
[----:B------:R-:W-:Y:S02]  /*14e0*/  IADD3 R8, R2, 0x800, RZ ;  /* 0x0000080002087810 */ /* 0x000fe40007ffe0ff */
[C---:B------:R-:W-:Y:S02]  /*14f0*/  FSETP.GT.AND P0, PT, R14.reuse, R17, PT ;  /* 0x000000110e00720b */ /* 0x040fe40003f04000 */
[----:B------:R-:W-:-:S11]  /*1500*/  FSETP.NAN.AND P1, PT, R14, R14, PT ;  /* 0x0000000e0e00720b */ /* 0x000fd60003f28000 */
[----:B------:R-:W-:Y:S02]  /*1510*/  @!P0 FSEL R14, R14, R17, P1 ;  /* 0x000000110e0e8208 */ /* 0x000fe40000800000 */
[----:B0-----:R-:W-:Y:S02]  /*1520*/  LOP3.LUT P2, RZ, R20, 0x1f, RZ, 0xc0, !PT ;  /* 0x0000001f14ff7812 */ /* 0x001fe4000784c0ff */
[C---:B------:R-:W-:Y:S02]  /*1530*/  FSETP.GT.AND P0, PT, R14.reuse, R16, PT ;  /* 0x000000100e00720b */ /* 0x040fe40003f04000 */
[----:B------:R-:W-:Y:S02]  /*1540*/  FSETP.NAN.AND P1, PT, R14, R14, PT ;  /* 0x0000000e0e00720b */ /* 0x000fe40003f28000 */
[----:B------:R-:W-:-:S04]  /*1550*/  SHF.R.U32.HI R4, RZ, 0x5, R20 ;  /* 0x00000005ff047819 */ /* 0x000fc80000011614 */
[----:B------:R-:W-:-:S04]  /*1560*/  SHF.L.U32 R4, R4, 0x2, RZ ;  /* 0x0000000204047819 */ /* 0x000fc800000006ff */
[----:B------:R-:W-:Y:S02]  /*1570*/  LOP3.LUT R23, R4, 0x1c, RZ, 0xe2, !PT ;  /* 0x0000001c04177812 */ /* 0x000fe400078ee2ff */
[----:B------:R-:W-:-:S04]  /*1580*/  @!P0 FSEL R14, R14, R16, P1 ;  /* 0x000000100e0e8208 */ /* 0x000fc80000800000 */
[C---:B------:R-:W-:Y:S02]  /*1590*/  FSETP.GT.AND P0, PT, R14.reuse, R10, PT ;  /* 0x0000000a0e00720b */ /* 0x040fe40003f04000 */
[----:B------:R-:W-:-:S11]  /*15a0*/  FSETP.NAN.AND P1, PT, R14, R14, PT ;  /* 0x0000000e0e00720b */ /* 0x000fd60003f28000 */
        /* <DEDUP_REMOVED lines=10> */
[C---:B------:R-:W-:Y:S01]  /*1650*/  FSETP.NAN.AND P1, PT, R14.reuse, R14, PT ;  /* 0x0000000e0e00720b */ /* 0x040fe20003f28000 */
[----:B------:R-:W0:Y:S02]  /*1660*/  SHFL.BFLY PT, R5, R14, 0x10, 0x1f ;  /* 0x0e001f000e057f89 */ /* 0x000e2400000e0000 */
[----:B0-----:R-:W-:-:S10]  /*1670*/  FSETP.GT.AND P0, PT, R14, R5, PT ;  /* 0x000000050e00720b */ /* 0x001fd40003f04000 */
[----:B------:R-:W-:-:S04]  /*1680*/  @!P1 FSEL R14, R14, R5, P0 ;  /* 0x000000050e0e9208 */ /* 0x000fc80000000000 */
[C---:B------:R-:W-:Y:S01]  /*1690*/  FSETP.NAN.AND P1, PT, R14.reuse, R14, PT ;  /* 0x0000000e0e00720b */ /* 0x040fe20003f28000 */
[----:B------:R-:W0:Y:S02]  /*16a0*/  SHFL.BFLY PT, R5, R14, 0x8, 0x1f ;  /* 0x0d001f000e057f89 */ /* 0x000e2400000e0000 */
[----:B0-----:R-:W-:-:S13]  /*16b0*/  FSETP.GT.AND P0, PT, R14, R5, PT ;  /* 0x000000050e00720b */ /* 0x001fda0003f04000 */
        /* <DEDUP_REMOVED lines=12> */
[----:B------:R-:W-:Y:S02]  /*1780*/  @!P0 FSEL R14, R14, R5, P1 ;  /* 0x000000050e0e8208 */ /* 0x000fe40000800000 */
[----:B------:R-:W-:-:S03]  /*1790*/  ISETP.GE.AND P1, PT, R20, 0x8, PT ;  /* 0x000000081400780c */ /* 0x000fc60003f26270 */
[----:B------:R-:W-:Y:S04]  /*17a0*/  @!P2 STS [R23], R14 ;  /* 0x0000000e1700a388 */ /* 0x000fe80000000800 */
[----:B------:R-:W-:Y:S06]  /*17b0*/  BAR.SYNC 0x0 ;  /* 0x0000000000007b1d */ /* 0x000fec0000000000 */
[----:B------:R-:W0:Y:S04]  /*17c0*/  @!P1 LDS R0, [R20.X4] ;  /* 0x0000000014009984 */ /* 0x000e280000004800 */
[----:B0-----:R-:W0:Y:S01]  /*17d0*/  SHFL.BFLY PT, R5, R0, 0x4, 0x1f ;  /* 0x0c801f0000057f89 */ /* 0x001e2200000e0000 */
[----:B------:R-:W-:-:S02]  /*17e0*/  FSETP.NAN.AND P3, PT, R0, R0, PT ;  /* 0x000000000000720b */ /* 0x000fc40003f68000 */
[----:B0-----:R-:W-:-:S04]  /*17f0*/  FSETP.GT.AND P0, PT, R0, R5, PT ;  /* 0x000000050000720b */ /* 0x001fc80003f04000 */
[----:B------:R-:W-:-:S04]  /*1800*/  FSEL R5, R0, R5, P0 ;  /* 0x0000000500057208 */ /* 0x000fc80000000000 */
[----:B------:R-:W-:-:S04]  /*1810*/  FSEL R25, R0, R5, P3 ;  /* 0x0000000500197208 */ /* 0x000fc80001800000 */
[C---:B------:R-:W-:Y:S01]  /*1820*/  FSETP.NAN.AND P3, PT, R25.reuse, R25, PT ;  /* 0x000000191900720b */ /* 0x040fe20003f68000 */
[----:B------:R-:W0:Y:S02]  /*1830*/  SHFL.BFLY PT, R4, R25, 0x2, 0x1f ;  /* 0x0c401f0019047f89 */ /* 0x000e2400000e0000 */
[----:B0-----:R-:W-:-:S13]  /*1840*/  FSETP.GT.AND P0, PT, R25, R4, PT ;  /* 0x000000041900720b */ /* 0x001fda0003f04000 */
[----:B------:R-:W-:Y:S02]  /*1850*/  @!P0 FSEL R25, R25, R4, P3 ;  /* 0x0000000419198208 */ /* 0x000fe40001800000 */
[C---:B------:R-:W-:Y:S02]  /*1860*/  LOP3.LUT P0, RZ, R20.reuse, 0x7, RZ, 0xc0, !PT ;  /* 0x0000000714ff7812 */ /* 0x040fe4000780c0ff */
[C---:B------:R-:W-:Y:S01]  /*1870*/  FSETP.NAN.AND P4, PT, R25.reuse, R25, PT ;  /* 0x000000191900720b */ /* 0x040fe20003f88000 */
[----:B------:R-:W0:Y:S01]  /*1880*/  SHFL.BFLY PT, R4, R25, 0x1, 0x1f ;  /* 0x0c201f0019047f89 */ /* 0x000e2200000e0000 */
[----:B------:R-:W-:Y:S01]  /*1890*/  ISETP.LT.AND P0, PT, R20, 0x8, !P0 ;  /* 0x000000081400780c */ /* 0x000fe20004701270 */
[----:B------:R-:W-:Y:S01]  /*18a0*/  IMAD.WIDE R8, R8, R21, c[0x0][0x168] ;  /* 0x00005a0008087625 */ /* 0x000fe200078e0215 */
[----:B0-----:R-:W-:-:S13]  /*18b0*/  FSETP.GT.AND P3, PT, R25, R4, PT ;  /* 0x000000041900720b */ /* 0x001fda0003f64000 */
[----:B------:R-:W-:Y:S01]  /*18c0*/  @!P3 FSEL R25, R25, R4, P4 ;  /* 0x000000041919b208 */ /* 0x000fe20002000000 */
[----:B------:R-:W-:-:S04]  /*18d0*/  IMAD.WIDE R4, R2, R21, c[0x0][0x168] ;  /* 0x00005a0002047625 */ /* 0x000fc800078e0215 */
[----:B------:R-:W-:Y:S04]  /*18e0*/  @P0 STS [R20.X4], R25 ;  /* 0x0000001914000388 */ /* 0x000fe80000004800 */
[----:B------:R-:W-:Y:S06]  /*18f0*/  BAR.SYNC 0x0 ;  /* 0x0000000000007b1d */ /* 0x000fec0000000000 */
[----:B------:R-:W2:Y:S04]  /*1900*/  LDG.E.EL.128 R8, [R8.64] ;  /* 0x0000000408087981 */ /* 0x000ea8000c2e1d00 */
[----:B------:R-:W3:Y:S01]  /*1910*/  LDG.E.EL.128 R4, [R4.64] ;  /* 0x0000000404047981 */ /* 0x000ee2000c2e1d00 */
[----:B------:R-:W-:-:S02]  /*1920*/  IADD3 R12, R2, 0x1000, RZ ;  /* 0x00001000020c7810 */ /* 0x000fc40007ffe0ff */
[----:B------:R-:W-:Y:S01]  /*1930*/  IADD3 R16, R2, 0x1800, RZ ;  /* 0x0000180002107810 */ /* 0x000fe20007ffe0ff */
[----:B------:R-:W0:Y:S02]  /*1940*/  LDS R0, [RZ] ;  /* 0x00000000ff007984 */ /* 0x000e240000000800 */
[----:B------:R-:W-:-:S06]  /*1950*/  IMAD.WIDE R12, R12, R21, c[0x0][0x168] ;  /* 0x00005a000c0c7625 */ /* 0x000fcc00078e0215 */
[----:B------:R-:W4:Y:S01]  /*1960*/  LDG.E.EL.128 R12, [R12.64] ;  /* 0x000000040c0c7981 */ /* 0x000f22000c2e1d00 */
[----:B------:R-:W-:-:S06]  /*1970*/  IMAD.WIDE R16, R16, R21, c[0x0][0x168] ;  /* 0x00005a0010107625 */ /* 0x000fcc00078e0215 */
[----:B------:R-:W5:Y:S04]  /*1980*/  LDG.E.EL.128 R16, [R16.64] ;  /* 0x0000000410107981 */ /* 0x000f68000c2e1d00 */
[----:B------:R-:W-:Y:S06]  /*1990*/  BAR.SYNC 0x0 ;  /* 0x0000000000007b1d */ /* 0x000fec0000000000 */
[----:B--2---:R-:W-:-:S02]  /*19a0*/  SHF.L.U32 R27, R8, 0x10, RZ ;  /* 0x00000010081b7819 */ /* 0x004fc400000006ff */
[----:B---3--:R-:W-:-:S03]  /*19b0*/  SHF.L.U32 R25, R4, 0x10, RZ ;  /* 0x0000001004197819 */ /* 0x008fc600000006ff */
[----:B0-----:R-:W-:Y:S01]  /*19c0*/  FADD R27, -R0, R27 ;  /* 0x0000001b001b7221 */ /* 0x001fe20000000100 */
[----:B------:R-:W-:Y:S01]  /*19d0*/  PRMT R4, R4, 0x7632, R4 ;  /* 0x0000763204047816 */ /* 0x000fe20000000004 */
[----:B------:R-:W-:Y:S02]  /*19e0*/  FADD R25, -R0, R25 ;  /* 0x0000001900197221 */ /* 0x000fe40000000100 */
[----:B------:R-:W-:Y:S02]  /*19f0*/  FMUL R28, R27, 1.4426950216293334961 ;  /* 0x3fb8aa3b1b1c7820 */ /* 0x000fe40000400000 */
[----:B------:R-:W-:Y:S01]  /*1a00*/  FMUL R24, R25, 1.4426950216293334961 ;  /* 0x3fb8aa3b19187820 */ /* 0x000fe20000400000 */
[----:B------:R-:W-:Y:S02]  /*1a10*/  SHF.L.U32 R25, R4, 0x10, RZ ;  /* 0x0000001004197819 */ /* 0x000fe400000006ff */
[----:B------:R-:W-:Y:S02]  /*1a20*/  FSETP.GEU.AND P6, PT, R28, -126, PT ;  /* 0xc2fc00001c00780b */ /* 0x000fe40003fce000 */
[----:B------:R-:W-:Y:S01]  /*1a30*/  PRMT R8, R8, 0x7632, R8 ;  /* 0x0000763208087816 */ /* 0x000fe20000000008 */
[----:B------:R-:W-:Y:S01]  /*1a40*/  FADD R25, -R0, R25 ;  /* 0x0000001900197221 */ /* 0x000fe20000000100 */
[----:B------:R-:W-:-:S03]  /*1a50*/  FSETP.GEU.AND P5, PT, R24, -126, PT ;  /* 0xc2fc00001800780b */ /* 0x000fc60003fae000 */
[----:B------:R-:W-:Y:S01]  /*1a60*/  FMUL R26, R25, 1.4426950216293334961 ;  /* 0x3fb8aa3b191a7820 */ /* 0x000fe20000400000 */
[----:B------:R-:W-:-:S05]  /*1a70*/  SHF.L.U32 R25, R8, 0x10, RZ ;  /* 0x0000001008197819 */ /* 0x000fca00000006ff */
[----:B------:R-:W-:Y:S01]  /*1a80*/  FADD R8, -R0, R25 ;  /* 0x0000001900087221 */ /* 0x000fe20000000100 */
[----:B------:R-:W-:Y:S01]  /*1a90*/  @!P6 FMUL R28, R28, 0.5 ;  /* 0x3f0000001c1ce820 */ /* 0x000fe20000400000 */
[----:B------:R-:W-:Y:S02]  /*1aa0*/  FSETP.GEU.AND P3, PT, R26, -126, PT ;  /* 0xc2fc00001a00780b */ /* 0x000fe40003f6e000 */
[----:B------:R-:W-:Y:S01]  /*1ab0*/  FMUL R29, R8, 1.4426950216293334961 ;  /* 0x3fb8aa3b081d7820 */ /* 0x000fe20000400000 */
[----:B------:R-:W-:Y:S02]  /*1ac0*/  @!P5 FMUL R24, R24, 0.5 ;  /* 0x3f0000001818d820 */ /* 0x000fe40000400000 */
[----:B------:R-:W0:Y:S01]  /*1ad0*/  MUFU.EX2 R28, R28 ;  /* 0x0000001c001c7308 */ /* 0x000e220000000800 */
[----:B------:R-:W-:Y:S02]  /*1ae0*/  SHF.L.U32 R27, R9, 0x10, RZ ;  /* 0x00000010091b7819 */ /* 0x000fe400000006ff */
[----:B------:R-:W-:-:S02]  /*1af0*/  FSETP.GEU.AND P4, PT, R29, -126, PT ;  /* 0xc2fc00001d00780b */ /* 0x000fc40003f8e000 */
[----:B------:R-:W-:-:S03]  /*1b00*/  SHF.L.U32 R25, R5, 0x10, RZ ;  /* 0x0000001005197819 */ /* 0x000fc600000006ff */
[----:B------:R-:W1:Y:S01]  /*1b10*/  MUFU.EX2 R4, R24 ;  /* 0x0000001800047308 */ /* 0x000e620000000800 */
[----:B------:R-:W-:Y:S01]  /*1b20*/  FADD R27, -R0, R27 ;  /* 0x0000001b001b7221 */ /* 0x000fe20000000100 */
[----:B------:R-:W-:Y:S01]  /*1b30*/  @!P3 FMUL R26, R26, 0.5 ;  /* 0x3f0000001a1ab820 */ /* 0x000fe20000400000 */
[----:B------:R-:W-:Y:S01]  /*1b40*/  FADD R25, -R0, R25 ;  /* 0x0000001900197221 */ /* 0x000fe20000000100 */
[----:B------:R-:W-:Y:S01]  /*1b50*/  PRMT R5, R5, 0x7632, R5 ;  /* 0x0000763205057816 */ /* 0x000fe20000000005 */
[----:B------:R-:W-:Y:S02]  /*1b60*/  FMUL R8, R27, 1.4426950216293334961 ;  /* 0x3fb8aa3b1b087820 */ /* 0x000fe40000400000 */
[----:B------:R-:W-:Y:S01]  /*1b70*/  FMUL R25, R25, 1.4426950216293334961 ;  /* 0x3fb8aa3b19197820 */ /* 0x000fe20000400000 */
[----:B------:R-:W2:Y:S01]  /*1b80*/  MUFU.EX2 R24, R26 ;  /* 0x0000001a00187308 */ /* 0x000ea20000000800 */
[----:B------:R-:W-:Y:S01]  /*1b90*/  @!P4 FMUL R29, R29, 0.5 ;  /* 0x3f0000001d1dc820 */ /* 0x000fe20000400000 */
[----:B------:R-:W-:Y:S01]  /*1ba0*/  SHF.L.U32 R5, R5, 0x10, RZ ;  /* 0x0000001005057819 */ /* 0x000fe200000006ff */
[----:B0-----:R-:W-:Y:S01]  /*1bb0*/  @!P6 FMUL R28, R28, R28 ;  /* 0x0000001c1c1ce220 */ /* 0x001fe20000400000 */
[----:B------:R-:W-:-:S02]  /*1bc0*/  FSETP.GEU.AND P6, PT, R8, -126, PT ;  /* 0xc2fc00000800780b */ /* 0x000fc40003fce000 */
[----:B------:R-:W-:Y:S01]  /*1bd0*/  PRMT R9, R9, 0x7632, R9 ;  /* 0x0000763209097816 */ /* 0x000fe20000000009 */
[----:B-1----:R-:W-:Y:S01]  /*1be0*/  @!P5 FMUL R4, R4, R4 ;  /* 0x000000040404d220 */ /* 0x002fe20000400000 */
[----:B------:R-:W-:Y:S01]  /*1bf0*/  FSETP.GEU.AND P5, PT, R25, -126, PT ;  /* 0xc2fc00001900780b */ /* 0x000fe20003fae000 */
[----:B------:R-:W0:Y:S01]  /*1c00*/  MUFU.EX2 R27, R29 ;  /* 0x0000001d001b7308 */ /* 0x000e220000000800 */
[----:B------:R-:W-:Y:S01]  /*1c10*/  FADD R5, -R0, R5 ;  /* 0x0000000500057221 */ /* 0x000fe20000000100 */
[----:B------:R-:W-:-:S03]  /*1c20*/  SHF.L.U32 R9, R9, 0x10, RZ ;  /* 0x0000001009097819 */ /* 0x000fc600000006ff */
[----:B------:R-:W-:Y:S02]  /*1c30*/  FMUL R31, R5, 1.4426950216293334961 ;  /* 0x3fb8aa3b051f7820 */ /* 0x000fe40000400000 */
[----:B------:R-:W-:Y:S01]  /*1c40*/  FADD R9, -R0, R9 ;  /* 0x0000000900097221 */ /* 0x000fe20000000100 */
[----:B--2---:R-:W-:Y:S01]  /*1c50*/  @!P3 FMUL R24, R24, R24 ;  /* 0x000000181818b220 */ /* 0x004fe20000400000 */
[----:B------:R-:W-:Y:S01]  /*1c60*/  @!P6 FMUL R8, R8, 0.5 ;  /* 0x3f0000000808e820 */ /* 0x000fe20000400000 */
[----:B------:R-:W-:Y:S01]  /*1c70*/  FSETP.GEU.AND P3, PT, R31, -126, PT ;  /* 0xc2fc00001f00780b */ /* 0x000fe20003f6e000 */
[----:B------:R-:W-:Y:S01]  /*1c80*/  FMUL R26, R9, 1.4426950216293334961 ;  /* 0x3fb8aa3b091a7820 */ /* 0x000fe20000400000 */
[----:B------:R-:W-:-:S03]  /*1c90*/  @!P5 FMUL R25, R25, 0.5 ;  /* 0x3f0000001919d820 */ /* 0x000fc60000400000 */
[----:B------:R-:W1:Y:S01]  /*1ca0*/  MUFU.EX2 R8, R8 ;  /* 0x0000000800087308 */ /* 0x000e620000000800 */
[----:B0-----:R-:W-:Y:S01]  /*1cb0*/  @!P4 FMUL R27, R27, R27 ;  /* 0x0000001b1b1bc220 */ /* 0x001fe20000400000 */
[----:B------:R-:W-:Y:S02]  /*1cc0*/  FSETP.GEU.AND P4, PT, R26, -126, PT ;  /* 0xc2fc00001a00780b */ /* 0x000fe40003f8e000 */
[----:B----4-:R-:W-:-:S04]  /*1cd0*/  SHF.L.U32 R33, R12, 0x10, RZ ;  /* 0x000000100c217819 */ /* 0x010fc800000006ff */
[----:B------:R-:W0:Y:S01]  /*1ce0*/  MUFU.EX2 R5, R25 ;  /* 0x0000001900057308 */ /* 0x000e220000000800 */
[----:B------:R-:W-:Y:S01]  /*1cf0*/  SHF.L.U32 R9, R6, 0x10, RZ ;  /* 0x0000001006097819 */ /* 0x000fe200000006ff */
[----:B------:R-:W-:Y:S01]  /*1d00*/  @!P3 FMUL R31, R31, 0.5 ;  /* 0x3f0000001f1fb820 */ /* 0x000fe20000400000 */
[----:B------:R-:W-:-:S03]  /*1d10*/  FADD R33, -R0, R33 ;  /* 0x0000002100217221 */ /* 0x000fc60000000100 */
[----:B------:R-:W-:Y:S01]  /*1d20*/  FADD R9, -R0, R9 ;  /* 0x0000000900097221 */ /* 0x000fe20000000100 */
[----:B------:R-:W-:Y:S01]  /*1d30*/  FMUL R30, R33, 1.4426950216293334961 ;  /* 0x3fb8aa3b211e7820 */ /* 0x000fe20000400000 */
[----:B------:R2:W3:Y:S01]  /*1d40*/  MUFU.EX2 R25, R31 ;  /* 0x0000001f00197308 */ /* 0x0004e20000000800 */
[----:B------:R-:W-:Y:S01]  /*1d50*/  @!P4 FMUL R26, R26, 0.5 ;  /* 0x3f0000001a1ac820 */ /* 0x000fe20000400000 */
[----:B------:R-:W-:Y:S01]  /*1d60*/  FMUL R29, R9, 1.4426950216293334961 ;  /* 0x3fb8aa3b091d7820 */ /* 0x000fe20000400000 */
[----:B------:R-:W-:Y:S01]  /*1d70*/  SHF.L.U32 R33, R10, 0x10, RZ ;  /* 0x000000100a217819 */ /* 0x000fe200000006ff */
[----:B-1----:R-:W-:Y:S01]  /*1d80*/  @!P6 FMUL R8, R8, R8 ;  /* 0x000000080808e220 */ /* 0x002fe20000400000 */
[----:B------:R-:W-:Y:S02]  /*1d90*/  PRMT R6, R12, 0x7632, R6 ;  /* 0x000076320c067816 */ /* 0x000fe40000000006 */
[----:B------:R-:W-:Y:S01]  /*1da0*/  FSETP.GEU.AND P6, PT, R29, -126, PT ;  /* 0xc2fc00001d00780b */ /* 0x000fe20003fce000 */
[----:B0-----:R-:W-:Y:S01]  /*1db0*/  @!P5 FMUL R5, R5, R5 ;  /* 0x000000050505d220 */ /* 0x001fe20000400000 */
[----:B------:R-:W-:Y:S01]  /*1dc0*/  FSETP.GEU.AND P5, PT, R30, -126, PT ;  /* 0xc2fc00001e00780b */ /* 0x000fe20003fae000 */
[----:B------:R-:W-:Y:S01]  /*1dd0*/  FADD R33, -R0, R33 ;  /* 0x0000002100217221 */ /* 0x000fe20000000100 */
[----:B------:R-:W0:Y:S01]  /*1de0*/  MUFU.EX2 R26, R26 ;  /* 0x0000001a001a7308 */ /* 0x000e220000000800 */
[----:B--2---:R-:W-:-:S02]  /*1df0*/  SHF.L.U32 R31, R6, 0x10, RZ ;  /* 0x00000010061f7819 */ /* 0x004fc400000006ff */
[----:B------:R-:W-:Y:S01]  /*1e00*/  FMUL R12, R33, 1.4426950216293334961 ;  /* 0x3fb8aa3b210c7820 */ /* 0x000fe20000400000 */
[----:B------:R-:W-:Y:S01]  /*1e10*/  FADD R9, RZ, R4 ;  /* 0x00000004ff097221 */ /* 0x000fe20000000000 */
[----:B---3--:R-:W-:Y:S01]  /*1e20*/  @!P3 FMUL R25, R25, R25 ;  /* 0x000000191919b220 */ /* 0x008fe20000400000 */
[----:B------:R-:W-:Y:S02]  /*1e30*/  FADD R32, -R0, R31 ;  /* 0x0000001f00207221 */ /* 0x000fe40000000100 */
[----:B------:R-:W-:Y:S01]  /*1e40*/  FSETP.GEU.AND P3, PT, R12, -126, PT ;  /* 0xc2fc00000c00780b */ /* 0x000fe20003f6e000 */
[----:B------:R-:W-:Y:S01]  /*1e50*/  FADD R9, R9, R28 ;  /* 0x0000001c09097221 */ /* 0x000fe20000000000 */
[----:B------:R-:W-:Y:S01]  /*1e60*/  @!P6 FMUL R29, R29, 0.5 ;  /* 0x3f0000001d1de820 */ /* 0x000fe20000400000 */
[----:B------:R-:W-:Y:S01]  /*1e70*/  @!P5 FMUL R30, R30, 0.5 ;  /* 0x3f0000001e1ed820 */ /* 0x000fe20000400000 */
[----:B------:R-:W-:-:S03]  /*1e80*/  FMUL R28, R32, 1.4426950216293334961 ;  /* 0x3fb8aa3b201c7820 */ /* 0x000fc60000400000 */
[----:B------:R-:W1:Y:S01]  /*1e90*/  MUFU.EX2 R4, R30 ;  /* 0x0000001e00047308 */ /* 0x000e620000000800 */
[----:B0-----:R-:W-:Y:S01]  /*1ea0*/  @!P4 FMUL R26, R26, R26 ;  /* 0x0000001a1a1ac220 */ /* 0x001fe20000400000 */
[----:B------:R-:W-:Y:S02]  /*1eb0*/  FSETP.GEU.AND P4, PT, R28, -126, PT ;  /* 0xc2fc00001c00780b */ /* 0x000fe40003f8e000 */
[----:B------:R-:W-:-:S04]  /*1ec0*/  SHF.L.U32 R31, R7, 0x10, RZ ;  /* 0x00000010071f7819 */ /* 0x000fc800000006ff */
[----:B------:R-:W0:Y:S01]  /*1ed0*/  MUFU.EX2 R29, R29 ;  /* 0x0000001d001d7308 */ /* 0x000e220000000800 */
[----:B------:R-:W-:Y:S01]  /*1ee0*/  SHF.L.U32 R35, R11, 0x10, RZ ;  /* 0x000000100b237819 */ /* 0x000fe200000006ff */
[----:B------:R-:W-:Y:S01]  /*1ef0*/  @!P3 FMUL R12, R12, 0.5 ;  /* 0x3f0000000c0cb820 */ /* 0x000fe20000400000 */
[----:B------:R-:W-:-:S03]  /*1f00*/  FADD R31, -R0, R31 ;  /* 0x0000001f001f7221 */ /* 0x000fc60000000100 */
[----:B------:R-:W-:Y:S01]  /*1f10*/  FADD R35, -R0, R35 ;  /* 0x0000002300237221 */ /* 0x000fe20000000100 */
[----:B------:R-:W-:Y:S01]  /*1f20*/  FMUL R33, R31, 1.4426950216293334961 ;  /* 0x3fb8aa3b1f217820 */ /* 0x000fe20000400000 */
[----:B------:R-:W2:Y:S01]  /*1f30*/  MUFU.EX2 R12, R12 ;  /* 0x0000000c000c7308 */ /* 0x000ea20000000800 */
[----:B------:R-:W-:Y:S01]  /*1f40*/  FADD R5, RZ, R5 ;  /* 0x00000005ff057221 */ /* 0x000fe20000000000 */
[----:B------:R-:W-:Y:S01]  /*1f50*/  FMUL R31, R35, 1.4426950216293334961 ;  /* 0x3fb8aa3b231f7820 */ /* 0x000fe20000400000 */
[----:B------:R-:W-:Y:S01]  /*1f60*/  @!P4 FMUL R28, R28, 0.5 ;  /* 0x3f0000001c1cc820 */ /* 0x000fe20000400000 */
[----:B-1----:R-:W-:Y:S01]  /*1f70*/  @!P5 FMUL R4, R4, R4 ;  /* 0x000000040404d220 */ /* 0x002fe20000400000 */
[----:B------:R-:W-:Y:S01]  /*1f80*/  SHF.L.U32 R37, R13, 0x10, RZ ;  /* 0x000000100d257819 */ /* 0x000fe200000006ff */
[----:B------:R-:W-:Y:S01]  /*1f90*/  FADD R5, R5, R8 ;  /* 0x0000000805057221 */ /* 0x000fe20000000000 */
[----:B------:R-:W-:Y:S01]  /*1fa0*/  FSETP.GEU.AND P5, PT, R33, -126, PT ;  /* 0xc2fc00002100780b */ /* 0x000fe20003fae000 */
[----:B0-----:R-:W-:Y:S01]  /*1fb0*/  @!P6 FMUL R29, R29, R29 ;  /* 0x0000001d1d1de220 */ /* 0x001fe20000400000 */
[----:B------:R-:W-:Y:S01]  /*1fc0*/  PRMT R13, R13, 0x7632, R13 ;  /* 0x000076320d0d7816 */ /* 0x000fe2000000000d */
[----:B------:R-:W0:Y:S01]  /*1fd0*/  MUFU.EX2 R8, R28 ;  /* 0x0000001c00087308 */ /* 0x000e220000000800 */
[----:B------:R-:W-:Y:S01]  /*1fe0*/  FSETP.GEU.AND P6, PT, R31, -126, PT ;  /* 0xc2fc00001f00780b */ /* 0x000fe20003fce000 */
[----:B------:R-:W-:Y:S01]  /*1ff0*/  FADD R37, -R0, R37 ;  /* 0x0000002500257221 */ /* 0x000fe20000000100 */
[----:B------:R-:W-:-:S03]  /*2000*/  SHF.L.U32 R13, R13, 0x10, RZ ;  /* 0x000000100d0d7819 */ /* 0x000fc600000006ff */
[----:B------:R-:W-:Y:S02]  /*2010*/  FMUL R30, R37, 1.4426950216293334961 ;  /* 0x3fb8aa3b251e7820 */ /* 0x000fe40000400000 */
[----:B------:R-:W-:Y:S01]  /*2020*/  FADD R32, -R0, R13 ;  /* 0x0000000d00207221 */ /* 0x000fe20000000100 */
[----:B--2---:R-:W-:Y:S01]  /*2030*/  @!P3 FMUL R12, R12, R12 ;  /* 0x0000000c0c0cb220 */ /* 0x004fe20000400000 */
[----:B------:R-:W-:Y:S01]  /*2040*/  @!P5 FMUL R33, R33, 0.5 ;  /* 0x3f0000002121d820 */ /* 0x000fe20000400000 */
[----:B------:R-:W-:Y:S01]  /*2050*/  FSETP.GEU.AND P3, PT, R30, -126, PT ;  /* 0xc2fc00001e00780b */ /* 0x000fe20003f6e000 */
[----:B------:R-:W-:Y:S02]  /*2060*/  FMUL R32, R32, 1.4426950216293334961 ;  /* 0x3fb8aa3b20207820 */ /* 0x000fe40000400000 */
[----:B------:R-:W-:Y:S01]  /*2070*/  @!P6 FMUL R31, R31, 0.5 ;  /* 0x3f0000001f1fe820 */ /* 0x000fe20000400000 */
[----:B------:R-:W1:Y:S01]  /*2080*/  MUFU.EX2 R13, R33 ;  /* 0x00000021000d7308 */ /* 0x000e620000000800 */
[----:B0-----:R-:W-:Y:S01]  /*2090*/  @!P4 FMUL R8, R8, R8 ;  /* 0x000000080808c220 */ /* 0x001fe20000400000 */
[----:B------:R-:W-:Y:S01]  /*20a0*/  FSETP.GEU.AND P4, PT, R32, -126, PT ;  /* 0xc2fc00002000780b */ /* 0x000fe20003f8e000 */
[----:B------:R-:W-:Y:S01]  /*20b0*/  FADD R29, RZ, R29 ;  /* 0x0000001dff1d7221 */ /* 0x000fe20000000000 */
[----:B------:R-:W-:-:S04]  /*20c0*/  PRMT R6, R6, 0x7632, R6 ;  /* 0x0000763206067816 */ /* 0x000fc80000000006 */
[----:B------:R-:W0:Y:S01]  /*20d0*/  MUFU.EX2 R31, R31 ;  /* 0x0000001f001f7308 */ /* 0x000e220000000800 */
[----:B------:R-:W-:Y:S01]  /*20e0*/  @!P3 FMUL R30, R30, 0.5 ;  /* 0x3f0000001e1eb820 */ /* 0x000fe20000400000 */
[----:B------:R-:W-:Y:S01]  /*20f0*/  FADD R12, R29, R12 ;  /* 0x0000000c1d0c7221 */ /* 0x000fe20000000000 */
[----:B-----5:R-:W-:Y:S02]  /*2100*/  SHF.L.U32 R29, R16, 0x10, RZ ;  /* 0x00000010101d7819 */ /* 0x020fe400000006ff */
[----:B------:R-:W-:Y:S02]  /*2110*/  SHF.L.U32 R35, R6, 0x10, RZ ;  /* 0x0000001006237819 */ /* 0x000fe400000006ff */
[----:B------:R-:W-:Y:S01]  /*2120*/  PRMT R10, R10, 0x7632, R10 ;  /* 0x000076320a0a7816 */ /* 0x000fe2000000000a */
[----:B------:R2:W3:Y:S01]  /*2130*/  MUFU.EX2 R6, R30 ;  /* 0x0000001e00067308 */ /* 0x0004e20000000800 */
[----:B------:R-:W-:Y:S01]  /*2140*/  @!P4 FMUL R32, R32, 0.5 ;  /* 0x3f0000002020c820 */ /* 0x000fe20000400000 */
[----:B------:R-:W-:Y:S01]  /*2150*/  FADD R29, -R0, R29 ;  /* 0x0000001d001d7221 */ /* 0x000fe20000000100 */
[----:B-1----:R-:W-:Y:S01]  /*2160*/  @!P5 FMUL R13, R13, R13 ;  /* 0x0000000d0d0dd220 */ /* 0x002fe20000400000 */
[----:B------:R-:W-:-:S02]  /*2170*/  SHF.L.U32 R33, R10, 0x10, RZ ;  /* 0x000000100a217819 */ /* 0x000fc400000006ff */
[----:B------:R-:W-:Y:S01]  /*2180*/  PRMT R16, R16, 0x7632, R16 ;  /* 0x0000763210107816 */ /* 0x000fe20000000010 */
[----:B------:R-:W-:Y:S01]  /*2190*/  FMUL R29, R29, 1.4426950216293334961 ;  /* 0x3fb8aa3b1d1d7820 */ /* 0x000fe20000400000 */
[----:B------:R-:W1:Y:S01]  /*21a0*/  MUFU.EX2 R10, R32 ;  /* 0x00000020000a7308 */ /* 0x000e620000000800 */
[----:B0-----:R-:W-:Y:S01]  /*21b0*/  @!P6 FMUL R31, R31, R31 ;  /* 0x0000001f1f1fe220 */ /* 0x001fe20000400000 */
[----:B------:R-:W-:Y:S01]  /*21c0*/  FADD R34, RZ, R13 ;  /* 0x0000000dff227221 */ /* 0x000fe20000000000 */
[----:B--2---:R-:W-:Y:S01]  /*21d0*/  FADD R30, -R0, R33 ;  /* 0x00000021001e7221 */ /* 0x004fe20000000100 */
[----:B------:R-:W-:Y:S01]  /*21e0*/  SHF.L.U32 R33, R16, 0x10, RZ ;  /* 0x0000001010217819 */ /* 0x000fe200000006ff */
[----:B------:R-:W-:Y:S01]  /*21f0*/  FADD R35, -R0, R35 ;  /* 0x0000002300237221 */ /* 0x000fe20000000100 */
[----:B------:R-:W-:Y:S01]  /*2200*/  FADD R13, R34, R31 ;  /* 0x0000001f220d7221 */ /* 0x000fe20000000000 */
[----:B------:R-:W-:Y:S01]  /*2210*/  FSETP.GEU.AND P5, PT, R29, -126, PT ;  /* 0xc2fc00001d00780b */ /* 0x000fe20003fae000 */
[----:B------:R-:W-:Y:S01]  /*2220*/  FMUL R31, R30, 1.4426950216293334961 ;  /* 0x3fb8aa3b1e1f7820 */ /* 0x000fe20000400000 */
[----:B------:R-:W-:Y:S01]  /*2230*/  FMUL R28, R35, 1.4426950216293334961 ;  /* 0x3fb8aa3b231c7820 */ /* 0x000fe20000400000 */
[----:B------:R-:W-:Y:S01]  /*2240*/  FADD R33, -R0, R33 ;  /* 0x0000002100217221 */ /* 0x000fe20000000100 */
[----:B---3--:R-:W-:-:S02]  /*2250*/  @!P3 FMUL R6, R6, R6 ;  /* 0x000000060606b220 */ /* 0x008fc40000400000 */
[----:B------:R-:W-:Y:S01]  /*2260*/  FSETP.GEU.AND P3, PT, R31, -126, PT ;  /* 0xc2fc00001f00780b */ /* 0x000fe20003f6e000 */
[----:B------:R-:W-:Y:S01]  /*2270*/  FMUL R30, R33, 1.4426950216293334961 ;  /* 0x3fb8aa3b211e7820 */ /* 0x000fe20000400000 */
[----:B------:R-:W-:Y:S01]  /*2280*/  FSETP.GEU.AND P6, PT, R28, -126, PT ;  /* 0xc2fc00001c00780b */ /* 0x000fe20003fce000 */
[----:B-1----:R-:W-:-:S03]  /*2290*/  @!P4 FMUL R10, R10, R10 ;  /* 0x0000000a0a0ac220 */ /* 0x002fc60000400000 */
[----:B------:R-:W-:Y:S01]  /*22a0*/  FSETP.GEU.AND P4, PT, R30, -126, PT ;  /* 0xc2fc00001e00780b */ /* 0x000fe20003f8e000 */
[----:B------:R-:W-:Y:S01]  /*22b0*/  @!P5 FMUL R29, R29, 0.5 ;  /* 0x3f0000001d1dd820 */ /* 0x000fe20000400000 */
[C---:B------:R-:W-:Y:S02]  /*22c0*/  SHF.L.U32 R35, R17.reuse, 0x10, RZ ;  /* 0x0000001011237819 */ /* 0x040fe400000006ff */
[----:B------:R-:W-:Y:S01]  /*22d0*/  PRMT R17, R17, 0x7632, R17 ;  /* 0x0000763211117816 */ /* 0x000fe20000000011 */
[----:B------:R0:W1:Y:S02]  /*22e0*/  MUFU.EX2 R16, R29 ;  /* 0x0000001d00107308 */ /* 0x0000640000000800 */
[----:B------:R-:W-:Y:S01]  /*22f0*/  @!P3 FMUL R31, R31, 0.5 ;  /* 0x3f0000001f1fb820 */ /* 0x000fe20000400000 */
[----:B------:R-:W-:Y:S01]  /*2300*/  SHF.L.U32 R17, R17, 0x10, RZ ;  /* 0x0000001011117819 */ /* 0x000fe200000006ff */
[----:B------:R-:W-:Y:S01]  /*2310*/  @!P6 FMUL R28, R28, 0.5 ;  /* 0x3f0000001c1ce820 */ /* 0x000fe20000400000 */
[----:B------:R-:W-:Y:S01]  /*2320*/  FADD R35, -R0, R35 ;  /* 0x0000002300237221 */ /* 0x000fe20000000100 */
[----:B------:R-:W-:-:S02]  /*2330*/  FADD R24, RZ, R24 ;  /* 0x00000018ff187221 */ /* 0x000fc40000000000 */
[----:B------:R-:W2:Y:S01]  /*2340*/  MUFU.EX2 R31, R31 ;  /* 0x0000001f001f7308 */ /* 0x000ea20000000800 */
[----:B------:R-:W-:Y:S01]  /*2350*/  @!P4 FMUL R30, R30, 0.5 ;  /* 0x3f0000001e1ec820 */ /* 0x000fe20000400000 */
[----:B------:R-:W-:Y:S01]  /*2360*/  FADD R17, -R0, R17 ;  /* 0x0000001100117221 */ /* 0x000fe20000000100 */
[----:B0-----:R-:W-:Y:S01]  /*2370*/  FMUL R29, R35, 1.4426950216293334961 ;  /* 0x3fb8aa3b231d7820 */ /* 0x001fe20000400000 */
[----:B------:R-:W-:Y:S01]  /*2380*/  FADD R33, RZ, R25 ;  /* 0x00000019ff217221 */ /* 0x000fe20000000000 */
[----:B------:R-:W-:Y:S01]  /*2390*/  FADD R27, R24, R27 ;  /* 0x0000001b181b7221 */ /* 0x000fe20000000000 */
[----:B------:R-:W-:Y:S02]  /*23a0*/  SHF.L.U32 R35, R14, 0x10, RZ ;  /* 0x000000100e237819 */ /* 0x000fe400000006ff */
[----:B------:R-:W0:Y:S01]  /*23b0*/  MUFU.EX2 R28, R28 ;  /* 0x0000001c001c7308 */ /* 0x000e220000000800 */
[----:B------:R-:W-:Y:S01]  /*23c0*/  FMUL R25, R17, 1.4426950216293334961 ;  /* 0x3fb8aa3b11197820 */ /* 0x000fe20000400000 */
[----:B------:R-:W-:Y:S01]  /*23d0*/  FADD R17, R33, R26 ;  /* 0x0000001a21117221 */ /* 0x000fe20000000000 */
[----:B------:R-:W-:Y:S01]  /*23e0*/  SHF.L.U32 R33, R18, 0x10, RZ ;  /* 0x0000001012217819 */ /* 0x000fe200000006ff */
[----:B------:R-:W-:-:S04]  /*23f0*/  FADD R35, -R0, R35 ;  /* 0x0000002300237221 */ /* 0x000fc80000000100 */
[----:B------:R-:W3:Y:S01]  /*2400*/  MUFU.EX2 R24, R30 ;  /* 0x0000001e00187308 */ /* 0x000ee20000000800 */
[----:B-1----:R-:W-:Y:S01]  /*2410*/  @!P5 FMUL R16, R16, R16 ;  /* 0x000000101010d220 */ /* 0x002fe20000400000 */
[----:B------:R-:W-:Y:S01]  /*2420*/  FSETP.GEU.AND P5, PT, R29, -126, PT ;  /* 0xc2fc00001d00780b */ /* 0x000fe20003fae000 */
[----:B------:R-:W-:Y:S01]  /*2430*/  FMUL R32, R35, 1.4426950216293334961 ;  /* 0x3fb8aa3b23207820 */ /* 0x000fe20000400000 */
[----:B------:R-:W-:Y:S01]  /*2440*/  FADD R33, -R0, R33 ;  /* 0x0000002100217221 */ /* 0x000fe20000000100 */
[----:B--2---:R-:W-:-:S03]  /*2450*/  @!P3 FMUL R31, R31, R31 ;  /* 0x0000001f1f1fb220 */ /* 0x004fc60000400000 */
[----:B------:R-:W-:Y:S01]  /*2460*/  FMUL R26, R33, 1.4426950216293334961 ;  /* 0x3fb8aa3b211a7820 */ /* 0x000fe20000400000 */
[----:B------:R-:W-:Y:S01]  /*2470*/  FSETP.GEU.AND P3, PT, R32, -126, PT ;  /* 0xc2fc00002000780b */ /* 0x000fe20003f6e000 */
[----:B0-----:R-:W-:Y:S01]  /*2480*/  @!P6 FMUL R28, R28, R28 ;  /* 0x0000001c1c1ce220 */ /* 0x001fe20000400000 */
[----:B------:R-:W-:Y:S02]  /*2490*/  FSETP.GEU.AND P6, PT, R25, -126, PT ;  /* 0xc2fc00001900780b */ /* 0x000fe40003fce000 */
[----:B------:R-:W-:Y:S01]  /*24a0*/  PRMT R18, R14, 0x7632, R18 ;  /* 0x000076320e127816 */ /* 0x000fe20000000012 */
[----:B---3--:R-:W-:Y:S01]  /*24b0*/  @!P4 FMUL R24, R24, R24 ;  /* 0x000000181818c220 */ /* 0x008fe20000400000 */
[----:B------:R-:W-:Y:S01]  /*24c0*/  FSETP.GEU.AND P4, PT, R26, -126, PT ;  /* 0xc2fc00001a00780b */ /* 0x000fe20003f8e000 */
[----:B------:R-:W-:Y:S01]  /*24d0*/  @!P5 FMUL R29, R29, 0.5 ;  /* 0x3f0000001d1dd820 */ /* 0x000fe20000400000 */
[----:B------:R-:W-:Y:S02]  /*24e0*/  PRMT R11, R7, 0x7632, R11 ;  /* 0x00007632070b7816 */ /* 0x000fe4000000000b */
[----:B------:R-:W-:Y:S01]  /*24f0*/  SHF.L.U32 R33, R18, 0x10, RZ ;  /* 0x0000001012217819 */ /* 0x000fe200000006ff */
[----:B------:R0:W-:Y:S02]  /*2500*/  MUFU.EX2 R7, R29 ;  /* 0x0000001d00077308 */ /* 0x0001e40000000800 */
[----:B------:R-:W-:Y:S01]  /*2510*/  @!P3 FMUL R32, R32, 0.5 ;  /* 0x3f0000002020b820 */ /* 0x000fe20000400000 */
[----:B------:R-:W-:Y:S01]  /*2520*/  FADD R14, RZ, R28 ;  /* 0x0000001cff0e7221 */ /* 0x000fe20000000000 */
[----:B------:R-:W-:Y:S01]  /*2530*/  @!P6 FMUL R25, R25, 0.5 ;  /* 0x3f0000001919e820 */ /* 0x000fe20000400000 */
[----:B------:R-:W-:Y:S01]  /*2540*/  FADD R33, -R0, R33 ;  /* 0x0000002100217221 */ /* 0x000fe20000000100 */
[----:B0-----:R-:W-:-:S02]  /*2550*/  SHF.L.U32 R29, R15, 0x10, RZ ;  /* 0x000000100f1d7819 */ /* 0x001fc400000006ff */
[----:B------:R-:W-:Y:S01]  /*2560*/  @!P4 FMUL R26, R26, 0.5 ;  /* 0x3f0000001a1ac820 */ /* 0x000fe20000400000 */
[----:B------:R-:W-:Y:S02]  /*2570*/  FADD R14, R14, R31 ;  /* 0x0000001f0e0e7221 */ /* 0x000fe40000000000 */
[----:B------:R-:W-:Y:S02]  /*2580*/  FADD R30, -R0, R29 ;  /* 0x0000001d001e7221 */ /* 0x000fe40000000100 */
[----:B------:R0:W1:Y:S01]  /*2590*/  MUFU.EX2 R29, R32 ;  /* 0x00000020001d7308 */ /* 0x0000620000000800 */
[----:B------:R-:W-:Y:S01]  /*25a0*/  FMUL R31, R33, 1.4426950216293334961 ;  /* 0x3fb8aa3b211f7820 */ /* 0x000fe20000400000 */
[C---:B------:R-:W-:Y:S02]  /*25b0*/  SHF.L.U32 R33, R11.reuse, 0x10, RZ ;  /* 0x000000100b217819 */ /* 0x040fe400000006ff */
[----:B------:R-:W-:-:S04]  /*25c0*/  PRMT R11, R11, 0x7632, R11 ;  /* 0x000076320b0b7816 */ /* 0x000fc8000000000b */
[----:B------:R-:W2:Y:S01]  /*25d0*/  MUFU.EX2 R25, R25 ;  /* 0x0000001900197308 */ /* 0x000ea20000000800 */
[----:B------:R-:W-:Y:S01]  /*25e0*/  FADD R33, -R0, R33 ;  /* 0x0000002100217221 */ /* 0x000fe20000000100 */
[----:B------:R-:W-:-:S06]  /*25f0*/  SHF.L.U32 R11, R11, 0x10, RZ ;  /* 0x000000100b0b7819 */ /* 0x000fcc00000006ff */
[----:B------:R-:W3:Y:S01]  /*2600*/  MUFU.EX2 R26, R26 ;  /* 0x0000001a001a7308 */ /* 0x000ee20000000800 */
[----:B------:R-:W-:Y:S01]  /*2610*/  FMUL R28, R33, 1.4426950216293334961 ;  /* 0x3fb8aa3b211c7820 */ /* 0x000fe20000400000 */
[----:B0-----:R-:W-:Y:S01]  /*2620*/  FADD R32, -R0, R11 ;  /* 0x0000000b00207221 */ /* 0x001fe20000000100 */
[----:B------:R-:W-:Y:S01]  /*2630*/  FMUL R30, R30, 1.4426950216293334961 ;  /* 0x3fb8aa3b1e1e7820 */ /* 0x000fe20000400000 */
[----:B-1----:R-:W-:Y:S01]  /*2640*/  @!P3 FMUL R29, R29, R29 ;  /* 0x0000001d1d1db220 */ /* 0x002fe20000400000 */
[----:B------:R-:W-:Y:S01]  /*2650*/  PRMT R34, R15, 0x7632, R34 ;  /* 0x000076320f227816 */ /* 0x000fe20000000022 */
[----:B------:R-:W-:Y:S01]  /*2660*/  @!P5 FMUL R7, R7, R7 ;  /* 0x000000070707d220 */ /* 0x000fe20000400000 */
[----:B------:R-:W-:Y:S01]  /*2670*/  FSETP.GEU.AND P3, PT, R28, -126, PT ;  /* 0xc2fc00001c00780b */ /* 0x000fe20003f6e000 */
[----:B------:R-:W-:Y:S01]  /*2680*/  FMUL R15, R32, 1.4426950216293334961 ;  /* 0x3fb8aa3b200f7820 */ /* 0x000fe20000400000 */
[----:B------:R-:W-:Y:S01]  /*2690*/  FSETP.GEU.AND P5, PT, R31, -126, PT ;  /* 0xc2fc00001f00780b */ /* 0x000fe20003fae000 */
[----:B--2---:R-:W-:Y:S01]  /*26a0*/  @!P6 FMUL R25, R25, R25 ;  /* 0x000000191919e220 */ /* 0x004fe20000400000 */
[----:B------:R-:W-:Y:S01]  /*26b0*/  FSETP.GEU.AND P6, PT, R30, -126, PT ;  /* 0xc2fc00001e00780b */ /* 0x000fe20003fce000 */
[----:B---3--:R-:W-:Y:S01]  /*26c0*/  @!P4 FMUL R26, R26, R26 ;  /* 0x0000001a1a1ac220 */ /* 0x008fe20000400000 */
[----:B------:R-:W-:-:S02]  /*26d0*/  FSETP.GEU.AND P4, PT, R15, -126, PT ;  /* 0xc2fc00000f00780b */ /* 0x000fc40003f8e000 */
[----:B------:R-:W-:-:S05]  /*26e0*/  SHF.L.U32 R33, R19, 0x10, RZ ;  /* 0x0000001013217819 */ /* 0x000fca00000006ff */
[----:B------:R-:W-:Y:S02]  /*26f0*/  @!P3 FMUL R28, R28, 0.5 ;  /* 0x3f0000001c1cb820 */ /* 0x000fe40000400000 */
[----:B------:R-:W-:Y:S01]  /*2700*/  @!P5 FMUL R31, R31, 0.5 ;  /* 0x3f0000001f1fd820 */ /* 0x000fe20000400000 */
[----:B------:R-:W-:Y:S01]  /*2710*/  PRMT R32, R18, 0x7632, R32 ;  /* 0x0000763212207816 */ /* 0x000fe20000000020 */
[----:B------:R-:W-:Y:S01]  /*2720*/  @!P6 FMUL R30, R30, 0.5 ;  /* 0x3f0000001e1ee820 */ /* 0x000fe20000400000 */
[----:B------:R-:W-:Y:S01]  /*2730*/  FADD R33, -R0, R33 ;  /* 0x0000002100217221 */ /* 0x000fe20000000100 */
[----:B------:R0:W-:Y:S01]  /*2740*/  MUFU.EX2 R11, R31 ;  /* 0x0000001f000b7308 */ /* 0x0001e20000000800 */
[----:B------:R-:W-:-:S07]  /*2750*/  @!P4 FMUL R15, R15, 0.5 ;  /* 0x3f0000000f0fc820 */ /* 0x000fce0000400000 */
[----:B------:R-:W1:Y:S01]  /*2760*/  MUFU.EX2 R28, R28 ;  /* 0x0000001c001c7308 */ /* 0x000e620000000800 */
[----:B0-----:R-:W-:Y:S01]  /*2770*/  PRMT R31, R19, 0x7632, R31 ;  /* 0x00007632131f7816 */ /* 0x001fe2000000001f */
[----:B------:R-:W-:Y:S01]  /*2780*/  FMUL R19, R33, 1.4426950216293334961 ;  /* 0x3fb8aa3b21137820 */ /* 0x000fe20000400000 */
[----:B------:R-:W-:Y:S02]  /*2790*/  SHF.L.U32 R33, R32, 0x10, RZ ;  /* 0x0000001020217819 */ /* 0x000fe400000006ff */
[----:B------:R-:W-:-:S03]  /*27a0*/  SHF.L.U32 R35, R34, 0x10, RZ ;  /* 0x0000001022237819 */ /* 0x000fc600000006ff */
[----:B------:R0:W2:Y:S01]  /*27b0*/  MUFU.EX2 R18, R30 ;  /* 0x0000001e00127308 */ /* 0x0000a20000000800 */
[C---:B------:R-:W-:Y:S01]  /*27c0*/  FADD R33, -R0.reuse, R33 ;  /* 0x0000002100217221 */ /* 0x040fe20000000100 */
[----:B------:R-:W-:Y:S01]  /*27d0*/  SHF.L.U32 R31, R31, 0x10, RZ ;  /* 0x000000101f1f7819 */ /* 0x000fe200000006ff */
[----:B------:R-:W-:-:S05]  /*27e0*/  FADD R35, -R0, R35 ;  /* 0x0000002300237221 */ /* 0x000fca0000000100 */
[----:B------:R-:W3:Y:S01]  /*27f0*/  MUFU.EX2 R15, R15 ;  /* 0x0000000f000f7308 */ /* 0x000ee20000000800 */
[----:B------:R-:W-:Y:S01]  /*2800*/  FMUL R32, R33, 1.4426950216293334961 ;  /* 0x3fb8aa3b21207820 */ /* 0x000fe20000400000 */
[----:B0-----:R-:W-:Y:S01]  /*2810*/  FMUL R30, R35, 1.4426950216293334961 ;  /* 0x3fb8aa3b231e7820 */ /* 0x001fe20000400000 */
[----:B------:R-:W-:Y:S01]  /*2820*/  FADD R31, -R0, R31 ;  /* 0x0000001f001f7221 */ /* 0x000fe20000000100 */
[----:B-1----:R-:W-:Y:S01]  /*2830*/  @!P3 FMUL R28, R28, R28 ;  /* 0x0000001c1c1cb220 */ /* 0x002fe20000400000 */
[----:B------:R-:W-:Y:S01]  /*2840*/  @!P5 FMUL R11, R11, R11 ;  /* 0x0000000b0b0bd220 */ /* 0x000fe20000400000 */
[----:B------:R-:W-:Y:S01]  /*2850*/  FSETP.GEU.AND P3, PT, R32, -126, PT ;  /* 0xc2fc00002000780b */ /* 0x000fe20003f6e000 */
[----:B------:R-:W-:Y:S01]  /*2860*/  FMUL R31, R31, 1.4426950216293334961 ;  /* 0x3fb8aa3b1f1f7820 */ /* 0x000fe20000400000 */
[----:B--2---:R-:W-:Y:S01]  /*2870*/  @!P6 FMUL R18, R18, R18 ;  /* 0x000000121212e220 */ /* 0x004fe20000400000 */
[----:B------:R-:W-:Y:S02]  /*2880*/  FSETP.GEU.AND P5, PT, R19, -126, PT ;  /* 0xc2fc00001300780b */ /* 0x000fe40003fae000 */
[----:B------:R-:W-:Y:S01]  /*2890*/  FSETP.GEU.AND P6, PT, R30, -126, PT ;  /* 0xc2fc00001e00780b */ /* 0x000fe20003fce000 */
[----:B---3--:R-:W-:Y:S01]  /*28a0*/  @!P4 FMUL R15, R15, R15 ;  /* 0x0000000f0f0fc220 */ /* 0x008fe20000400000 */
[----:B------:R-:W-:-:S06]  /*28b0*/  FSETP.GEU.AND P4, PT, R31, -126, PT ;  /* 0xc2fc00001f00780b */ /* 0x000fcc0003f8e000 */
[----:B------:R-:W-:Y:S01]  /*28c0*/  @!P3 FMUL R32, R32, 0.5 ;  /* 0x3f0000002020b820 */ /* 0x000fe20000400000 */
[----:B------:R-:W-:Y:S02]  /*28d0*/  FADD R9, R9, R4 ;  /* 0x0000000409097221 */ /* 0x000fe40000000000 */
[----:B------:R-:W-:Y:S02]  /*28e0*/  @!P5 FMUL R19, R19, 0.5 ;  /* 0x3f0000001313d820 */ /* 0x000fe40000400000 */
[----:B------:R-:W-:Y:S01]  /*28f0*/  @!P6 FMUL R30, R30, 0.5 ;  /* 0x3f0000001e1ee820 */ /* 0x000fe20000400000 */
[----:B------:R-:W0:Y:S01]  /*2900*/  MUFU.EX2 R4, R32 ;  /* 0x0000002000047308 */ /* 0x000e220000000800 */
[----:B------:R-:W-:Y:S01]  /*2910*/  FADD R27, R27, R8 ;  /* 0x000000081b1b7221 */ /* 0x000fe20000000000 */
[----:B------:R-:W-:Y:S01]  /*2920*/  FADD R6, R5, R6 ;  /* 0x0000000605067221 */ /* 0x000fe20000000000 */
[----:B------:R-:W-:Y:S01]  /*2930*/  FADD R16, R16, R9 ;  /* 0x0000000910107221 */ /* 0x000fe20000000000 */
[----:B------:R-:W-:Y:S01]  /*2940*/  @!P4 FMUL R31, R31, 0.5 ;  /* 0x3f0000001f1fc820 */ /* 0x000fe20000400000 */
[----:B------:R-:W-:-:S03]  /*2950*/  FADD R5, R24, R27 ;  /* 0x0000001b18057221 */ /* 0x000fc60000000000 */
[----:B------:R-:W-:Y:S01]  /*2960*/  MUFU.EX2 R19, R19 ;  /* 0x0000001300137308 */ /* 0x000fe20000000800 */
[----:B------:R-:W-:Y:S01]  /*2970*/  FADD R10, R17, R10 ;  /* 0x0000000a110a7221 */ /* 0x000fe20000000000 */
[----:B------:R-:W-:Y:S01]  /*2980*/  FADD R7, R7, R6 ;  /* 0x0000000607077221 */ /* 0x000fe20000000000 */
[----:B------:R-:W-:-:S05]  /*2990*/  FADD R16, R16, R5 ;  /* 0x0000000510107221 */ /* 0x000fca0000000000 */
[----:B------:R-:W1:Y:S01]  /*29a0*/  MUFU.EX2 R30, R30 ;  /* 0x0000001e001e7308 */ /* 0x000e620000000800 */
[----:B------:R-:W-:Y:S01]  /*29b0*/  FADD R29, R12, R29 ;  /* 0x0000001d0c1d7221 */ /* 0x000fe20000000000 */
[----:B------:R-:W-:Y:S01]  /*29c0*/  FADD R25, R25, R10 ;  /* 0x0000000a19197221 */ /* 0x000fe20000000000 */
[----:B------:R-:W-:-:S05]  /*29d0*/  FADD R16, R7, R16 ;  /* 0x0000001007107221 */ /* 0x000fca0000000000 */
[----:B------:R-:W2:Y:S01]  /*29e0*/  MUFU.EX2 R31, R31 ;  /* 0x0000001f001f7308 */ /* 0x000ea20000000800 */
[----:B------:R-:W-:Y:S01]  /*29f0*/  FADD R28, RZ, R28 ;  /* 0x0000001cff1c7221 */ /* 0x000fe20000000000 */
[----:B------:R-:W-:Y:S01]  /*2a00*/  FADD R11, R14, R11 ;  /* 0x0000000b0e0b7221 */ /* 0x000fe20000000000 */
[----:B------:R-:W-:Y:S01]  /*2a10*/  FADD R26, R26, R29 ;  /* 0x0000001d1a1a7221 */ /* 0x000fe20000000000 */
[----:B0-----:R-:W-:Y:S01]  /*2a20*/  @!P3 FMUL R4, R4, R4 ;  /* 0x000000040404b220 */ /* 0x001fe20000400000 */
[----:B------:R-:W-:Y:S01]  /*2a30*/  FADD R25, R25, R16 ;  /* 0x0000001019197221 */ /* 0x000fe20000000000 */
[----:B------:R-:W-:Y:S01]  /*2a40*/  FADD R15, R28, R15 ;  /* 0x0000000f1c0f7221 */ /* 0x000fe20000000000 */
[----:B------:R-:W-:Y:S01]  /*2a50*/  FADD R18, R13, R18 ;  /* 0x000000120d127221 */ /* 0x000fe20000000000 */
[----:B-1----:R-:W-:Y:S01]  /*2a60*/  @!P6 FMUL R30, R30, R30 ;  /* 0x0000001e1e1ee220 */ /* 0x002fe20000400000 */
[----:B------:R-:W-:Y:S01]  /*2a70*/  @!P5 FMUL R19, R19, R19 ;  /* 0x000000131313d220 */ /* 0x000fe20000400000 */
[----:B------:R-:W-:Y:S01]  /*2a80*/  FADD R4, R4, R11 ;  /* 0x0000000b04047221 */ /* 0x000fe20000000000 */
[----:B------:R-:W-:Y:S01]  /*2a90*/  FADD R25, R26, R25 ;  /* 0x000000191a197221 */ /* 0x000fe20000000000 */
[----:B------:R-:W-:Y:S01]  /*2aa0*/  FADD R30, R15, R30 ;  /* 0x0000001e0f1e7221 */ /* 0x000fe20000000000 */
[----:B------:R-:W-:-:S02]  /*2ab0*/  FADD R19, R19, R18 ;  /* 0x0000001213137221 */ /* 0x000fc40000000000 */
[----:B------:R-:W-:Y:S01]  /*2ac0*/  FADD R4, R4, R25 ;  /* 0x0000001904047221 */ /* 0x000fe20000000000 */
[----:B--2---:R-:W-:-:S03]  /*2ad0*/  @!P4 FMUL R31, R31, R31 ;  /* 0x0000001f1f1fc220 */ /* 0x004fc60000400000 */
[----:B------:R-:W-:Y:S01]  /*2ae0*/  FADD R4, R19, R4 ;  /* 0x0000000413047221 */ /* 0x000fe20000000000 */
[----:B------:R-:W-:-:S04]  /*2af0*/  FADD R31, R31, R30 ;  /* 0x0000001e1f1f7221 */ /* 0x000fc80000000000 */
[----:B------:R-:W-:-:S05]  /*2b00*/  FADD R4, R31, R4 ;  /* 0x000000041f047221 */ /* 0x000fca0000000000 */
[----:B------:R-:W0:Y:S02]  /*2b10*/  SHFL.BFLY PT, R5, R4, 0x10, 0x1f ;  /* 0x0e001f0004057f89 */ /* 0x000e2400000e0000 */
[----:B0-----:R-:W-:-:S05]  /*2b20*/  FADD R5, R4, R5 ;  /* 0x0000000504057221 */ /* 0x001fca0000000000 */
        /* <DEDUP_REMOVED lines=8> */
[----:B------:R-:W-:Y:S04]  /*2bb0*/  @!P2 STS [R23], R10 ;  /* 0x0000000a1700a388 */ /* 0x000fe80000000800 */
[----:B------:R-:W-:Y:S06]  /*2bc0*/  BAR.SYNC 0x0 ;  /* 0x0000000000007b1d */ /* 0x000fec0000000000 */
[----:B------:R-:W0:Y:S04]  /*2bd0*/  @!P1 LDS R22, [R20.X4] ;  /* 0x0000000014169984 */ /* 0x000e280000004800 */
[----:B0-----:R-:W0:Y:S02]  /*2be0*/  SHFL.BFLY PT, R5, R22, 0x4, 0x1f ;  /* 0x0c801f0016057f89 */ /* 0x001e2400000e0000 */
[----:B0-----:R-:W-:-:S05]  /*2bf0*/  FADD R5, R22, R5 ;  /* 0x0000000516057221 */ /* 0x001fca0000000000 */
[----:B------:R-:W0:Y:S02]  /*2c00*/  SHFL.BFLY PT, R4, R5, 0x2, 0x1f ;  /* 0x0c401f0005047f89 */ /* 0x000e2400000e0000 */
[----:B0-----:R-:W-:-:S05]  /*2c10*/  FADD R4, R5, R4 ;  /* 0x0000000405047221 */ /* 0x001fca0000000000 */
[----:B------:R-:W0:Y:S02]  /*2c20*/  SHFL.BFLY PT, R7, R4, 0x1, 0x1f ;  /* 0x0c201f0004077f89 */ /* 0x000e2400000e0000 */
[----:B0-----:R-:W-:-:S05]  /*2c30*/  FADD R7, R4, R7 ;  /* 0x0000000704077221 */ /* 0x001fca0000000000 */
[----:B------:R-:W-:Y:S04]  /*2c40*/  @P0 STS [R20.X4], R7 ;  /* 0x0000000714000388 */ /* 0x000fe80000004800 */
[----:B------:R-:W-:Y:S06]  /*2c50*/  BAR.SYNC 0x0 ;  /* 0x0000000000007b1d */ /* 0x000fec0000000000 */
[----:B------:R-:W0:Y:S01]  /*2c60*/  LDS R23, [RZ] ;  /* 0x00000000ff177984 */ /* 0x000e220000000800 */
[----:B------:R-:W-:-:S02]  /*2c70*/  LOP3.LUT R28, R20, 0xff, RZ, 0xc0, !PT ;  /* 0x000000ff141c7812 */ /* 0x000fc400078ec0ff */
[----:B------:R-:W-:Y:S02]  /*2c80*/  MOV R29, RZ ;  /* 0x000000ff001d7202 */ /* 0x000fe40000000f00 */
[----:B------:R-:W-:Y:S02]  /*2c90*/  LEA R22, R3, R28, 0xb ;  /* 0x0000001c03167211 */ /* 0x000fe400078e58ff */
[----:B------:R-:W-:-:S02]  /*2ca0*/  SHF.L.U32 R3, R28, 0x5, RZ ;  /* 0x000000051c037819 */ /* 0x000fc400000006ff */
.L_x_26:
[----:B0-----:R-:W-:-:S05]  /*2cb0*/  IADD3 R12, R2, R29, RZ ;  /* 0x0000001d020c7210 */ /* 0x001fca0007ffe0ff */
[----:B------:R-:W-:-:S06]  /*2cc0*/  IMAD.WIDE R4, R12, R21, c[0x0][0x168] ;  /* 0x00005a000c047625 */ /* 0x000fcc00078e0215 */
[----:B------:R-:W2:Y:S01]  /*2cd0*/  LDG.E.EF.128 R4, [R4.64] ;  /* 0x0000000404047981 */ /* 0x000ea2000c0e1d00 */
[----:B0-----:R-:W-:Y:S01]  /*2ce0*/  FMUL R18, R23, 0.25 ;  /* 0x3e80000017127820 */ /* 0x001fe20000400000 */
[----:B------:R-:W-:Y:S01]  /*2cf0*/  IMAD.WIDE R30, R12, R21, c[0x0][0x170] ;  /* 0x00005c000c1e7625 */ /* 0x000fe200078e0215 */
[----:B------:R-:W-:Y:S02]  /*2d00*/  LEA R32, R22, R29, 0x2 ;  /* 0x0000001d16207211 */ /* 0x000fe400078e10ff */
[----:B------:R-:W-:Y:S02]  /*2d10*/  MOV R35, 0x4 ;  /* 0x0000000400237802 */ /* 0x000fe40000000f00 */
[C---:B------:R-:W-:Y:S02]  /*2d20*/  IADD3 R20, R32.reuse, 0x400, RZ ;  /* 0x0000040020147810 */ /* 0x040fe40007ffe0ff */
[----:B------:R-:W-:Y:S01]  /*2d30*/  IADD3 R29, R29, 0x800, RZ ;  /* 0x000008001d1d7810 */ /* 0x000fe20007ffe0ff */
[----:B------:R-:W-:Y:S01]  /*2d40*/  IMAD.WIDE R32, R32, R35, c[0x0][0x178] ;  /* 0x00005e0020207625 */ /* 0x000fe200078e0223 */
[----:B--2---:R-:W-:-:S05]  /*2d50*/  SHF.L.U32 R9, R4, 0x10, RZ ;  /* 0x0000001004097819 */ /* 0x004fca00000006ff */
[----:B------:R-:W-:Y:S01]  /*2d60*/  FADD R8, -R0, R9 ;  /* 0x0000000900087221 */ /* 0x000fe20000000100 */
[----:B------:R-:W-:Y:S02]  /*2d70*/  SHF.L.U32 R9, R5, 0x10, RZ ;  /* 0x0000001005097819 */ /* 0x000fe400000006ff */
[----:B------:R-:W-:Y:S01]  /*2d80*/  PRMT R5, R4, 0x7632, R5 ;  /* 0x0000763204057816 */ /* 0x000fe20000000005 */
[----:B------:R-:W-:Y:S02]  /*2d90*/  FMUL R10, R8, 1.4426950216293334961 ;  /* 0x3fb8aa3b080a7820 */ /* 0x000fe40000400000 */
[----:B------:R-:W-:Y:S01]  /*2da0*/  FADD R8, -R0, R9 ;  /* 0x0000000900087221 */ /* 0x000fe20000000100 */
[----:B------:R-:W-:Y:S02]  /*2db0*/  SHF.L.U32 R9, R6, 0x10, RZ ;  /* 0x0000001006097819 */ /* 0x000fe400000006ff */
[----:B------:R-:W-:Y:S01]  /*2dc0*/  FSETP.GEU.AND P5, PT, R10, -126, PT ;  /* 0xc2fc00000a00780b */ /* 0x000fe20003fae000 */
[----:B------:R-:W-:Y:S01]  /*2dd0*/  FMUL R13, R8, 1.4426950216293334961 ;  /* 0x3fb8aa3b080d7820 */ /* 0x000fe20000400000 */
[----:B------:R-:W-:Y:S01]  /*2de0*/  PRMT R6, R5, 0x7632, R6 ;  /* 0x0000763205067816 */ /* 0x000fe20000000006 */
[----:B------:R-:W-:Y:S01]  /*2df0*/  FADD R8, -R0, R9 ;  /* 0x0000000900087221 */ /* 0x000fe20000000100 */
[----:B------:R-:W-:-:S02]  /*2e00*/  SHF.L.U32 R9, R7, 0x10, RZ ;  /* 0x0000001007097819 */ /* 0x000fc400000006ff */
[----:B------:R-:W-:Y:S01]  /*2e10*/  FSETP.GEU.AND P6, PT, R13, -126, PT ;  /* 0xc2fc00000d00780b */ /* 0x000fe20003fce000 */
[----:B------:R-:W-:Y:S01]  /*2e20*/  FMUL R14, R8, 1.4426950216293334961 ;  /* 0x3fb8aa3b080e7820 */ /* 0x000fe20000400000 */
[----:B------:R-:W-:Y:S01]  /*2e30*/  PRMT R7, R7, 0x7632, R7 ;  /* 0x0000763207077816 */ /* 0x000fe20000000007 */
[----:B------:R-:W-:Y:S01]  /*2e40*/  FADD R8, -R0, R9 ;  /* 0x0000000900087221 */ /* 0x000fe20000000100 */
[----:B------:R-:W-:Y:S02]  /*2e50*/  SHF.L.U32 R9, R5, 0x10, RZ ;  /* 0x0000001005097819 */ /* 0x000fe400000006ff */
[----:B------:R-:W-:Y:S01]  /*2e60*/  FSETP.GEU.AND P0, PT, R14, -126, PT ;  /* 0xc2fc00000e00780b */ /* 0x000fe20003f0e000 */
[----:B------:R-:W-:Y:S01]  /*2e70*/  @!P5 FMUL R10, R10, 0.5 ;  /* 0x3f0000000a0ad820 */ /* 0x000fe20000400000 */
[----:B------:R-:W-:Y:S01]  /*2e80*/  PRMT R5, R6, 0x7632, R5 ;  /* 0x0000763206057816 */ /* 0x000fe20000000005 */
[----:B------:R-:W-:Y:S01]  /*2e90*/  FADD R9, -R0, R9 ;  /* 0x0000000900097221 */ /* 0x000fe20000000100 */
[----:B------:R-:W-:Y:S01]  /*2ea0*/  SHF.L.U32 R11, R6, 0x10, RZ ;  /* 0x00000010060b7819 */ /* 0x000fe200000006ff */
[----:B------:R0:W1:Y:S01]  /*2eb0*/  MUFU.EX2 R4, R10 ;  /* 0x0000000a00047308 */ /* 0x0000620000000800 */
[----:B------:R-:W-:Y:S01]  /*2ec0*/  SHF.L.U32 R5, R5, 0x10, RZ ;  /* 0x0000001005057819 */ /* 0x000fe200000006ff */
[----:B------:R-:W-:Y:S01]  /*2ed0*/  @!P6 FMUL R13, R13, 0.5 ;  /* 0x3f0000000d0de820 */ /* 0x000fe20000400000 */
[----:B------:R-:W-:Y:S01]  /*2ee0*/  SHF.L.U32 R7, R7, 0x10, RZ ;  /* 0x0000001007077819 */ /* 0x000fe200000006ff */
[----:B------:R-:W-:Y:S01]  /*2ef0*/  FADD R11, -R0, R11 ;  /* 0x0000000b000b7221 */ /* 0x000fe20000000100 */
[----:B------:R-:W-:Y:S01]  /*2f00*/  FMUL R15, R8, 1.4426950216293334961 ;  /* 0x3fb8aa3b080f7820 */ /* 0x000fe20000400000 */
[C---:B------:R-:W-:Y:S01]  /*2f10*/  FADD R5, -R0.reuse, R5 ;  /* 0x0000000500057221 */ /* 0x040fe20000000100 */
[----:B------:R-:W-:Y:S01]  /*2f20*/  FMUL R9, R9, 1.4426950216293334961 ;  /* 0x3fb8aa3b09097820 */ /* 0x000fe20000400000 */
[----:B------:R-:W-:Y:S01]  /*2f30*/  FADD R7, -R0, R7 ;  /* 0x0000000700077221 */ /* 0x000fe20000000100 */
[----:B------:R-:W2:Y:S01]  /*2f40*/  MUFU.EX2 R6, R13 ;  /* 0x0000000d00067308 */ /* 0x000ea20000000800 */
[----:B------:R-:W-:Y:S01]  /*2f50*/  @!P0 FMUL R14, R14, 0.5 ;  /* 0x3f0000000e0e8820 */ /* 0x000fe20000400000 */
[----:B------:R-:W-:Y:S01]  /*2f60*/  FMUL R11, R11, 1.4426950216293334961 ;  /* 0x3fb8aa3b0b0b7820 */ /* 0x000fe20000400000 */
[----:B0-----:R-:W-:Y:S01]  /*2f70*/  FMUL R10, R5, 1.4426950216293334961 ;  /* 0x3fb8aa3b050a7820 */ /* 0x001fe20000400000 */
[----:B------:R-:W-:Y:S01]  /*2f80*/  FMUL R16, R7, 1.4426950216293334961 ;  /* 0x3fb8aa3b07107820 */ /* 0x000fe20000400000 */
[----:B------:R-:W-:-:S02]  /*2f90*/  FSETP.GEU.AND P1, PT, R15, -126, PT ;  /* 0xc2fc00000f00780b */ /* 0x000fc40003f2e000 */
[----:B------:R-:W-:Y:S01]  /*2fa0*/  FSETP.GEU.AND P2, PT, R9, -126, PT ;  /* 0xc2fc00000900780b */ /* 0x000fe20003f4e000 */
[----:B------:R-:W0:Y:S01]  /*2fb0*/  MUFU.EX2 R8, R14 ;  /* 0x0000000e00087308 */ /* 0x000e220000000800 */
[----:B------:R-:W-:Y:S01]  /*2fc0*/  FSETP.GEU.AND P3, PT, R11, -126, PT ;  /* 0xc2fc00000b00780b */ /* 0x000fe20003f6e000 */
[----:B-1----:R-:W-:Y:S01]  /*2fd0*/  @!P5 FMUL R4, R4, R4 ;  /* 0x000000040404d220 */ /* 0x002fe20000400000 */
[----:B------:R-:W-:Y:S02]  /*2fe0*/  FSETP.GEU.AND P4, PT, R10, -126, PT ;  /* 0xc2fc00000a00780b */ /* 0x000fe40003f8e000 */
[----:B------:R-:W-:Y:S01]  /*2ff0*/  FSETP.GEU.AND P5, PT, R16, -126, PT ;  /* 0xc2fc00001000780b */ /* 0x000fe20003fae000 */
[----:B--2---:R-:W-:Y:S01]  /*3000*/  @!P6 FMUL R6, R6, R6 ;  /* 0x000000060606e220 */ /* 0x004fe20000400000 */
[----:B------:R-:W-:-:S03]  /*3010*/  FSETP.GEU.AND P6, PT, |R23|, 1.175494350822287508e-38, PT ;  /* 0x008000001700780b */ /* 0x000fc60003fce200 */
[----:B------:R-:W-:Y:S02]  /*3020*/  @!P1 FMUL R15, R15, 0.5 ;  /* 0x3f0000000f0f9820 */ /* 0x000fe40000400000 */
[----:B------:R-:W-:Y:S02]  /*3030*/  @!P2 FMUL R9, R9, 0.5 ;  /* 0x3f0000000909a820 */ /* 0x000fe40000400000 */
[----:B------:R-:W-:Y:S02]  /*3040*/  @!P3 FMUL R11, R11, 0.5 ;  /* 0x3f0000000b0bb820 */ /* 0x000fe40000400000 */
[----:B------:R-:W-:Y:S01]  /*3050*/  @!P4 FMUL R10, R10, 0.5 ;  /* 0x3f0000000a0ac820 */ /* 0x000fe20000400000 */
[----:B0-----:R-:W-:Y:S01]  /*3060*/  @!P0 FMUL R8, R8, R8 ;  /* 0x0000000808088220 */ /* 0x001fe20000400000 */
[----:B------:R-:W-:Y:S01]  /*3070*/  @!P5 FMUL R16, R16, 0.5 ;  /* 0x3f0000001010d820 */ /* 0x000fe20000400000 */
[----:B------:R-:W-:Y:S01]  /*3080*/  FSETP.GT.AND P0, PT, |R23|, 8.50705917302346158658e+37, PT ;  /* 0x7e8000001700780b */ /* 0x000fe20003f04200 */
[----:B------:R-:W0:Y:S03]  /*3090*/  MUFU.EX2 R15, R15 ;  /* 0x0000000f000f7308 */ /* 0x000e260000000800 */
[----:B------:R-:W-:-:S05]  /*30a0*/  FSEL R18, R18, R23, P0 ;  /* 0x0000001712127208 */ /* 0x000fca0000000000 */
[----:B------:R-:W1:Y:S01]  /*30b0*/  MUFU.EX2 R5, R9 ;  /* 0x0000000900057308 */ /* 0x000e620000000800 */
[----:B------:R-:W-:-:S03]  /*30c0*/  @!P6 FMUL R18, R18, 16777216 ;  /* 0x4b8000001212e820 */ /* 0x000fc60000400000 */
[----:B------:R-:W-:Y:S01]  /*30d0*/  @P0 FMUL R4, R4, 0.25 ;  /* 0x3e80000004040820 */ /* 0x000fe20000400000 */
[----:B------:R-:W-:Y:S01]  /*30e0*/  @P0 FMUL R6, R6, 0.25 ;  /* 0x3e80000006060820 */ /* 0x000fe20000400000 */
[----:B------:R-:W-:Y:S02]  /*30f0*/  @P0 FMUL R8, R8, 0.25 ;  /* 0x3e80000008080820 */ /* 0x000fe40000400000 */
[----:B------:R-:W2:Y:S01]  /*3100*/  MUFU.EX2 R7, R11 ;  /* 0x0000000b00077308 */ /* 0x000ea20000000800 */
[----:B0-----:R-:W-:Y:S01]  /*3110*/  @!P1 FMUL R15, R15, R15 ;  /* 0x0000000f0f0f9220 */ /* 0x001fe20000400000 */
[----:B------:R-:W-:Y:S01]  /*3120*/  @!P6 FMUL R4, R4, 16777216 ;  /* 0x4b8000000404e820 */ /* 0x000fe20000400000 */
[----:B------:R-:W-:Y:S01]  /*3130*/  @!P6 FMUL R6, R6, 16777216 ;  /* 0x4b8000000606e820 */ /* 0x000fe20000400000 */
[----:B------:R-:W-:Y:S01]  /*3140*/  @!P6 FMUL R8, R8, 16777216 ;  /* 0x4b8000000808e820 */ /* 0x000fe20000400000 */
[----:B------:R-:W-:-:S03]  /*3150*/  @P0 FMUL R15, R15, 0.25 ;  /* 0x3e8000000f0f0820 */ /* 0x000fc60000400000 */
[----:B------:R-:W0:Y:S01]  /*3160*/  MUFU.EX2 R13, R10 ;  /* 0x0000000a000d7308 */ /* 0x000e220000000800 */
[----:B-1----:R-:W-:Y:S01]  /*3170*/  @!P2 FMUL R5, R5, R5 ;  /* 0x000000050505a220 */ /* 0x002fe20000400000 */
[----:B------:R-:W-:-:S03]  /*3180*/  @!P6 FMUL R15, R15, 16777216 ;  /* 0x4b8000000f0fe820 */ /* 0x000fc60000400000 */
[----:B------:R-:W-:-:S03]  /*3190*/  @P0 FMUL R5, R5, 0.25 ;  /* 0x3e80000005050820 */ /* 0x000fc60000400000 */
[----:B------:R-:W1:Y:S01]  /*31a0*/  MUFU.EX2 R14, R16 ;  /* 0x00000010000e7308 */ /* 0x000e620000000800 */
[----:B--2---:R-:W-:Y:S01]  /*31b0*/  @!P3 FMUL R7, R7, R7 ;  /* 0x000000070707b220 */ /* 0x004fe20000400000 */
[----:B------:R-:W-:-:S03]  /*31c0*/  @!P6 FMUL R5, R5, 16777216 ;  /* 0x4b8000000505e820 */ /* 0x000fc60000400000 */
[----:B------:R-:W-:-:S03]  /*31d0*/  @P0 FMUL R7, R7, 0.25 ;  /* 0x3e80000007070820 */ /* 0x000fc60000400000 */
[----:B------:R-:W2:Y:S01]  /*31e0*/  MUFU.RCP R11, R18 ;  /* 0x00000012000b7308 */ /* 0x000ea20000001000 */
[----:B0-----:R-:W-:Y:S01]  /*31f0*/  @!P4 FMUL R13, R13, R13 ;  /* 0x0000000d0d0dc220 */ /* 0x001fe20000400000 */
[----:B------:R-:W-:-:S03]  /*3200*/  @!P6 FMUL R7, R7, 16777216 ;  /* 0x4b8000000707e820 */ /* 0x000fc60000400000 */
[----:B------:R-:W-:Y:S01]  /*3210*/  @P0 FMUL R13, R13, 0.25 ;  /* 0x3e8000000d0d0820 */ /* 0x000fe20000400000 */
[----:B-1----:R-:W-:-:S03]  /*3220*/  @!P5 FMUL R14, R14, R14 ;  /* 0x0000000e0e0ed220 */ /* 0x002fc60000400000 */
[----:B------:R-:W-:Y:S01]  /*3230*/  @!P6 FMUL R13, R13, 16777216 ;  /* 0x4b8000000d0de820 */ /* 0x000fe20000400000 */
[----:B------:R-:W-:Y:S01]  /*3240*/  @P0 FMUL R14, R14, 0.25 ;  /* 0x3e8000000e0e0820 */ /* 0x000fe20000400000 */
[----:B------:R-:W-:-:S03]  /*3250*/  ISETP.GE.U32.AND P0, PT, R29, 0x2000, PT ;  /* 0x000020001d00780c */ /* 0x000fc60003f06070 */
[----:B------:R-:W-:Y:S01]  /*3260*/  @!P6 FMUL R14, R14, 16777216 ;  /* 0x4b8000000e0ee820 */ /* 0x000fe20000400000 */
[C---:B--2---:R-:W-:Y:S01]  /*3270*/  FMUL R4, R11.reuse, R4 ;  /* 0x000000040b047220 */ /* 0x044fe20000400000 */
[C---:B------:R-:W-:Y:S01]  /*3280*/  FMUL R6, R11.reuse, R6 ;  /* 0x000000060b067220 */ /* 0x040fe20000400000 */
[C---:B------:R-:W-:Y:S01]  /*3290*/  FMUL R8, R11.reuse, R8 ;  /* 0x000000080b087220 */ /* 0x040fe20000400000 */
[C---:B------:R-:W-:Y:S01]  /*32a0*/  FMUL R10, R11.reuse, R15 ;  /* 0x0000000f0b0a7220 */ /* 0x040fe20000400000 */
[C---:B------:R-:W-:Y:S01]  /*32b0*/  FMUL R5, R11.reuse, R5 ;  /* 0x000000050b057220 */ /* 0x040fe20000400000 */
[C---:B------:R-:W-:Y:S01]  /*32c0*/  FMUL R7, R11.reuse, R7 ;  /* 0x000000070b077220 */ /* 0x040fe20000400000 */
[C---:B------:R-:W-:Y:S01]  /*32d0*/  FMUL R9, R11.reuse, R13 ;  /* 0x0000000d0b097220 */ /* 0x040fe20000400000 */
[----:B------:R-:W-:Y:S02]  /*32e0*/  FMUL R11, R11, R14 ;  /* 0x0000000e0b0b7220 */ /* 0x000fe40000400000 */
[----:B------:R-:W-:-:S02]  /*32f0*/  F2FP.BF16.F32.PACK_AB R12, R5, R4 ;  /* 0x00000004050c723e */ /* 0x000fc400000010ff */
[----:B------:R-:W-:Y:S02]  /*3300*/  F2FP.BF16.F32.PACK_AB R13, R7, R6 ;  /* 0x00000006070d723e */ /* 0x000fe400000010ff */
[----:B------:R-:W-:Y:S02]  /*3310*/  F2FP.BF16.F32.PACK_AB R14, R9, R8 ;  /* 0x00000008090e723e */ /* 0x000fe400000010ff */
[----:B------:R-:W-:-:S05]  /*3320*/  F2FP.BF16.F32.PACK_AB R15, R11, R10 ;  /* 0x0000000a0b0f723e */ /* 0x000fca00000010ff */
[----:B------:R-:W-:Y:S04]  /*3330*/  STG.E.128 [R30.64], R12 ;  /* 0x0000000c1e007986 */ /* 0x000fe8000c101d04 */
[----:B------:R-:W-:Y:S06]  /*3340*/  BAR.SYNC 0x0 ;  /* 0x0000000000007b1d */ /* 0x000fec0000000000 */
[----:B------:R-:W-:Y:S04]  /*3350*/  STS.128 [R3+0x10], R8 ;  /* 0x0000100803007388 */ /* 0x000fe80000000c00 */
[----:B------:R-:W-:Y:S04]  /*3360*/  STS.128 [R3], R4 ;  /* 0x0000000403007388 */ /* 0x000fe80000000c00 */
[----:B------:R-:W-:Y:S06]  /*3370*/  BAR.SYNC 0x0 ;  /* 0x0000000000007b1d */ /* 0x000fec0000000000 */
[----:B------:R-:W0:Y:S01]  /*3380*/  LDS.128 R16, [R28.X16] ;  /* 0x000000001c107984 */ /* 0x000e22000000cc00 */
[----:B------:R-:W-:-:S03]  /*3390*/  IMAD.WIDE R12, R20, R35, c[0x0][0x178] ;  /* 0x00005e00140c7625 */ /* 0x000fc600078e0223 */
[----:B------:R-:W1:Y:S04]  /*33a0*/  LDS.128 R24, [R28.X16+0x1000] ;  /* 0x001000001c187984 */ /* 0x000e68000000cc00 */
[----:B0-----:R0:W-:Y:S04]  /*33b0*/  STG.E.128 [R32.64], R16 ;  /* 0x0000001020007986 */ /* 0x0011e8000c101d04 */
[----:B-1----:R0:W-:Y:S01]  /*33c0*/  STG.E.128 [R12.64], R24 ;  /* 0x000000180c007986 */ /* 0x0021e2000c101d04 */
[----:B------:R-:W-:Y:S05]  /*33d0*/  @!P0 BRA `(.L_x_26) ;  /* 0xfffff8d000008947 */ /* 0x000fea000383ffff */
[----:B------:R-:W-:Y:S05]  /*33e0*/  EXIT ;  /* 0x000000000000794d */ /* 0x000fea0003800000 */
.L_x_27:
[----:B------:R-:W-:-:S00]  /*33f0*/  BRA `(.L_x_27) ;  /* 0xfffffff000007947 */ /* 0x000fc0000383ffff */
[----:B------:R-:W-:-:S00]  /*3400*/  NOP ;  /* 0x0000000000007918 */ /* 0x000fc00000000000 */
[----:B------:R-:W-:-:S00]  /*3410*/  NOP ;  /* 0x0000000000007918 */ /* 0x000fc00000000000 */
[----:B------:R-:W-:-:S00]  /*3420*/  NOP ;  /* 0x0000000000007918 */ /* 0x000fc00000000000 */
[----:B------:R-:W-:-:S00]  /*3430*/  NOP ;  /* 0x0000000000007918 */ /* 0x000fc00000000000 */
[----:B------:R-:W-:-:S00]  /*3440*/  NOP ;  /* 0x0000000000007918 */ /* 0x000fc00000000000 */
[----:B------:R-:W-:-:S00]  /*3450*/  NOP ;  /* 0x0000000000007918 */ /* 0x000fc00000000000 */
[----:B------:R-:W-:-:S00]  /*3460*/  NOP ;  /* 0x0000000000007918 */ /* 0x000fc00000000000 */
[----:B------:R-:W-:-:S00]  /*3470*/  NOP ;  /* 0x0000000000007918 */ /* 0x000fc00000000000 */
.L_x_28:


//--------------------- .nv.global.init           --------------------------
	.section	.nv.global.init,"aw",@progbits
.nv.global.init:
	.type		_$_str,@object
	.size		_$_str,(.L_0 - _$_str)
_$_str:
        /*0000*/ 	.byte	0x5f, 0x5f, 0x43, 0x55, 0x44, 0x41, 0x5f, 0x46, 0x54, 0x5a, 0x00
.L_0:


//--------------------- .nv.shared.triton__0d1d2d3d4de5de --------------------------
	.section	.nv.shared.triton__0d1d2d3d4de5de,"aw",@nobits
	.align	16
